//
// Generated by NVIDIA NVVM Compiler
//
// Compiler Build ID: CL-36424714
// Cuda compilation tools, release 13.0, V13.0.88
// Based on NVVM 20.0.0
//

.version 9.0
.target sm_100
.address_size 64

	// .globl	_ZN3cub18CUB_300001_SM_10006detail11EmptyKernelIvEEvv
.global .align 1 .b8 _ZN30_INTERNAL_bf7e10b3_4_k_cu_main4cuda3std3__45__cpo5beginE[1];
.global .align 1 .b8 _ZN30_INTERNAL_bf7e10b3_4_k_cu_main4cuda3std3__45__cpo3endE[1];
.global .align 1 .b8 _ZN30_INTERNAL_bf7e10b3_4_k_cu_main4cuda3std3__45__cpo6cbeginE[1];
.global .align 1 .b8 _ZN30_INTERNAL_bf7e10b3_4_k_cu_main4cuda3std3__45__cpo4cendE[1];
.global .align 1 .b8 _ZN30_INTERNAL_bf7e10b3_4_k_cu_main4cuda3std3__45__cpo6rbeginE[1];
.global .align 1 .b8 _ZN30_INTERNAL_bf7e10b3_4_k_cu_main4cuda3std3__45__cpo4rendE[1];
.global .align 1 .b8 _ZN30_INTERNAL_bf7e10b3_4_k_cu_main4cuda3std3__45__cpo7crbeginE[1];
.global .align 1 .b8 _ZN30_INTERNAL_bf7e10b3_4_k_cu_main4cuda3std3__45__cpo5crendE[1];
.global .align 1 .b8 _ZN30_INTERNAL_bf7e10b3_4_k_cu_main4cuda3std3__432_GLOBAL__N__bf7e10b3_4_k_cu_main6ignoreE[1];
.global .align 1 .b8 _ZN30_INTERNAL_bf7e10b3_4_k_cu_main4cuda3std3__419piecewise_constructE[1];
.global .align 1 .b8 _ZN30_INTERNAL_bf7e10b3_4_k_cu_main4cuda3std3__48in_placeE[1];
.global .align 1 .b8 _ZN30_INTERNAL_bf7e10b3_4_k_cu_main4cuda3std3__420unreachable_sentinelE[1];
.global .align 1 .b8 _ZN30_INTERNAL_bf7e10b3_4_k_cu_main4cuda3std3__47nulloptE[1];
.global .align 1 .b8 _ZN30_INTERNAL_bf7e10b3_4_k_cu_main4cuda3std3__48unexpectE[1];
.global .align 1 .b8 _ZN30_INTERNAL_bf7e10b3_4_k_cu_main4cuda3std6ranges3__45__cpo4swapE[1];
.global .align 1 .b8 _ZN30_INTERNAL_bf7e10b3_4_k_cu_main4cuda3std6ranges3__45__cpo9iter_moveE[1];
.global .align 1 .b8 _ZN30_INTERNAL_bf7e10b3_4_k_cu_main4cuda3std6ranges3__45__cpo5beginE[1];
.global .align 1 .b8 _ZN30_INTERNAL_bf7e10b3_4_k_cu_main4cuda3std6ranges3__45__cpo3endE[1];
.global .align 1 .b8 _ZN30_INTERNAL_bf7e10b3_4_k_cu_main4cuda3std6ranges3__45__cpo6cbeginE[1];
.global .align 1 .b8 _ZN30_INTERNAL_bf7e10b3_4_k_cu_main4cuda3std6ranges3__45__cpo4cendE[1];
.global .align 1 .b8 _ZN30_INTERNAL_bf7e10b3_4_k_cu_main4cuda3std6ranges3__45__cpo7advanceE[1];
.global .align 1 .b8 _ZN30_INTERNAL_bf7e10b3_4_k_cu_main4cuda3std6ranges3__45__cpo9iter_swapE[1];
.global .align 1 .b8 _ZN30_INTERNAL_bf7e10b3_4_k_cu_main4cuda3std6ranges3__45__cpo4nextE[1];
.global .align 1 .b8 _ZN30_INTERNAL_bf7e10b3_4_k_cu_main4cuda3std6ranges3__45__cpo4prevE[1];
.global .align 1 .b8 _ZN30_INTERNAL_bf7e10b3_4_k_cu_main4cuda3std6ranges3__45__cpo4dataE[1];
.global .align 1 .b8 _ZN30_INTERNAL_bf7e10b3_4_k_cu_main4cuda3std6ranges3__45__cpo5cdataE[1];
.global .align 1 .b8 _ZN30_INTERNAL_bf7e10b3_4_k_cu_main4cuda3std6ranges3__45__cpo4sizeE[1];
.global .align 1 .b8 _ZN30_INTERNAL_bf7e10b3_4_k_cu_main4cuda3std6ranges3__45__cpo5ssizeE[1];
.global .align 1 .b8 _ZN30_INTERNAL_bf7e10b3_4_k_cu_main4cuda3std6ranges3__45__cpo8distanceE[1];
.global .align 1 .b8 _ZN30_INTERNAL_bf7e10b3_4_k_cu_main6thrust24THRUST_300001_SM_1000_NS8cuda_cub3parE[1];
.global .align 1 .b8 _ZN30_INTERNAL_bf7e10b3_4_k_cu_main6thrust24THRUST_300001_SM_1000_NS8cuda_cub10par_nosyncE[1];
.global .align 1 .b8 _ZN30_INTERNAL_bf7e10b3_4_k_cu_main6thrust24THRUST_300001_SM_1000_NS6system6detail10sequential3seqE[1];
.global .align 1 .b8 _ZN30_INTERNAL_bf7e10b3_4_k_cu_main6thrust24THRUST_300001_SM_1000_NS12placeholders2_1E[1];
.global .align 1 .b8 _ZN30_INTERNAL_bf7e10b3_4_k_cu_main6thrust24THRUST_300001_SM_1000_NS12placeholders2_2E[1];
.global .align 1 .b8 _ZN30_INTERNAL_bf7e10b3_4_k_cu_main6thrust24THRUST_300001_SM_1000_NS12placeholders2_3E[1];
.global .align 1 .b8 _ZN30_INTERNAL_bf7e10b3_4_k_cu_main6thrust24THRUST_300001_SM_1000_NS12placeholders2_4E[1];
.global .align 1 .b8 _ZN30_INTERNAL_bf7e10b3_4_k_cu_main6thrust24THRUST_300001_SM_1000_NS12placeholders2_5E[1];
.global .align 1 .b8 _ZN30_INTERNAL_bf7e10b3_4_k_cu_main6thrust24THRUST_300001_SM_1000_NS12placeholders2_6E[1];
.global .align 1 .b8 _ZN30_INTERNAL_bf7e10b3_4_k_cu_main6thrust24THRUST_300001_SM_1000_NS12placeholders2_7E[1];
.global .align 1 .b8 _ZN30_INTERNAL_bf7e10b3_4_k_cu_main6thrust24THRUST_300001_SM_1000_NS12placeholders2_8E[1];
.global .align 1 .b8 _ZN30_INTERNAL_bf7e10b3_4_k_cu_main6thrust24THRUST_300001_SM_1000_NS12placeholders2_9E[1];
.global .align 1 .b8 _ZN30_INTERNAL_bf7e10b3_4_k_cu_main6thrust24THRUST_300001_SM_1000_NS12placeholders3_10E[1];
.global .align 1 .b8 _ZN30_INTERNAL_bf7e10b3_4_k_cu_main6thrust24THRUST_300001_SM_1000_NS3seqE[1];

.visible .entry _ZN3cub18CUB_300001_SM_10006detail11EmptyKernelIvEEvv()
{


	ret;

}
	// .globl	_ZN3cub18CUB_300001_SM_10006detail8for_each13static_kernelINS2_12policy_hub_t12policy_500_tEmN6thrust24THRUST_300001_SM_1000_NS8cuda_cub20__uninitialized_fill7functorINS7_10device_ptrIdEEdEEEEvT0_T1_
.visible .entry _ZN3cub18CUB_300001_SM_10006detail8for_each13static_kernelINS2_12policy_hub_t12policy_500_tEmN6thrust24THRUST_300001_SM_1000_NS8cuda_cub20__uninitialized_fill7functorINS7_10device_ptrIdEEdEEEEvT0_T1_(
	.param .u64 _ZN3cub18CUB_300001_SM_10006detail8for_each13static_kernelINS2_12policy_hub_t12policy_500_tEmN6thrust24THRUST_300001_SM_1000_NS8cuda_cub20__uninitialized_fill7functorINS7_10device_ptrIdEEdEEEEvT0_T1__param_0,
	.param .align 8 .b8 _ZN3cub18CUB_300001_SM_10006detail8for_each13static_kernelINS2_12policy_hub_t12policy_500_tEmN6thrust24THRUST_300001_SM_1000_NS8cuda_cub20__uninitialized_fill7functorINS7_10device_ptrIdEEdEEEEvT0_T1__param_1[16]
)
.maxntid 256
{
	.reg .pred 	%p<4>;
	.reg .b32 	%r<5>;
	.reg .b64 	%rd<16>;
	.reg .b64 	%fd<3>;

	ld.param.f64 	%fd2, [_ZN3cub18CUB_300001_SM_10006detail8for_each13static_kernelINS2_12policy_hub_t12policy_500_tEmN6thrust24THRUST_300001_SM_1000_NS8cuda_cub20__uninitialized_fill7functorINS7_10device_ptrIdEEdEEEEvT0_T1__param_1+8];
	ld.param.u64 	%rd4, [_ZN3cub18CUB_300001_SM_10006detail8for_each13static_kernelINS2_12policy_hub_t12policy_500_tEmN6thrust24THRUST_300001_SM_1000_NS8cuda_cub20__uninitialized_fill7functorINS7_10device_ptrIdEEdEEEEvT0_T1__param_1];
	ld.param.u64 	%rd5, [_ZN3cub18CUB_300001_SM_10006detail8for_each13static_kernelINS2_12policy_hub_t12policy_500_tEmN6thrust24THRUST_300001_SM_1000_NS8cuda_cub20__uninitialized_fill7functorINS7_10device_ptrIdEEdEEEEvT0_T1__param_0];
	mov.u32 	%r2, %ctaid.x;
	mul.wide.u32 	%rd1, %r2, 512;
	sub.s64 	%rd2, %rd5, %rd1;
	setp.lt.u64 	%p1, %rd2, 512;
	@%p1 bra 	$L__BB1_2;
	mov.u32 	%r4, %tid.x;
	cvta.to.global.u64 	%rd11, %rd4;
	cvt.u64.u32 	%rd12, %r4;
	add.s64 	%rd13, %rd1, %rd12;
	shl.b64 	%rd14, %rd13, 3;
	add.s64 	%rd15, %rd11, %rd14;
	st.global.f64 	[%rd15], %fd2;
	st.global.f64 	[%rd15+2048], %fd2;
	bra.uni 	$L__BB1_6;
$L__BB1_2:
	cvta.to.global.u64 	%rd6, %rd4;
	mov.u32 	%r1, %tid.x;
	cvt.u64.u32 	%rd7, %r1;
	setp.le.u64 	%p2, %rd2, %rd7;
	add.s64 	%rd8, %rd1, %rd7;
	shl.b64 	%rd9, %rd8, 3;
	add.s64 	%rd3, %rd6, %rd9;
	@%p2 bra 	$L__BB1_4;
	st.global.f64 	[%rd3], %fd2;
$L__BB1_4:
	add.s32 	%r3, %r1, 256;
	cvt.u64.u32 	%rd10, %r3;
	setp.le.u64 	%p3, %rd2, %rd10;
	@%p3 bra 	$L__BB1_6;
	st.global.f64 	[%rd3+2048], %fd2;
$L__BB1_6:
	ret;

}
	// .globl	_ZN3cub18CUB_300001_SM_10006detail9transform16transform_kernelINS2_10policy_hubILb1EN4cuda3std3__45tupleIJN6thrust24THRUST_300001_SM_1000_NS17counting_iteratorIiNSA_11use_defaultESC_SC_EEEEEE10policy1000Ei13rng_transformNSA_6detail15normal_iteratorINSA_10device_ptrIdEEEEJSD_EEEvT0_iT1_T2_DpNS2_10kernel_argIT3_EE
.visible .entry _ZN3cub18CUB_300001_SM_10006detail9transform16transform_kernelINS2_10policy_hubILb1EN4cuda3std3__45tupleIJN6thrust24THRUST_300001_SM_1000_NS17counting_iteratorIiNSA_11use_defaultESC_SC_EEEEEE10policy1000Ei13rng_transformNSA_6detail15normal_iteratorINSA_10device_ptrIdEEEEJSD_EEEvT0_iT1_T2_DpNS2_10kernel_argIT3_EE(
	.param .u32 _ZN3cub18CUB_300001_SM_10006detail9transform16transform_kernelINS2_10policy_hubILb1EN4cuda3std3__45tupleIJN6thrust24THRUST_300001_SM_1000_NS17counting_iteratorIiNSA_11use_defaultESC_SC_EEEEEE10policy1000Ei13rng_transformNSA_6detail15normal_iteratorINSA_10device_ptrIdEEEEJSD_EEEvT0_iT1_T2_DpNS2_10kernel_argIT3_EE_param_0,
	.param .u32 _ZN3cub18CUB_300001_SM_10006detail9transform16transform_kernelINS2_10policy_hubILb1EN4cuda3std3__45tupleIJN6thrust24THRUST_300001_SM_1000_NS17counting_iteratorIiNSA_11use_defaultESC_SC_EEEEEE10policy1000Ei13rng_transformNSA_6detail15normal_iteratorINSA_10device_ptrIdEEEEJSD_EEEvT0_iT1_T2_DpNS2_10kernel_argIT3_EE_param_1,
	.param .align 4 .b8 _ZN3cub18CUB_300001_SM_10006detail9transform16transform_kernelINS2_10policy_hubILb1EN4cuda3std3__45tupleIJN6thrust24THRUST_300001_SM_1000_NS17counting_iteratorIiNSA_11use_defaultESC_SC_EEEEEE10policy1000Ei13rng_transformNSA_6detail15normal_iteratorINSA_10device_ptrIdEEEEJSD_EEEvT0_iT1_T2_DpNS2_10kernel_argIT3_EE_param_2[4],
	.param .align 8 .b8 _ZN3cub18CUB_300001_SM_10006detail9transform16transform_kernelINS2_10policy_hubILb1EN4cuda3std3__45tupleIJN6thrust24THRUST_300001_SM_1000_NS17counting_iteratorIiNSA_11use_defaultESC_SC_EEEEEE10policy1000Ei13rng_transformNSA_6detail15normal_iteratorINSA_10device_ptrIdEEEEJSD_EEEvT0_iT1_T2_DpNS2_10kernel_argIT3_EE_param_3[8],
	.param .align 8 .b8 _ZN3cub18CUB_300001_SM_10006detail9transform16transform_kernelINS2_10policy_hubILb1EN4cuda3std3__45tupleIJN6thrust24THRUST_300001_SM_1000_NS17counting_iteratorIiNSA_11use_defaultESC_SC_EEEEEE10policy1000Ei13rng_transformNSA_6detail15normal_iteratorINSA_10device_ptrIdEEEEJSD_EEEvT0_iT1_T2_DpNS2_10kernel_argIT3_EE_param_4[16]
)
.maxntid 128
{
	.reg .pred 	%p<17>;
	.reg .b32 	%r<75>;
	.reg .b64 	%rd<83>;
	.reg .b64 	%fd<7>;

	ld.param.u32 	%r1, [_ZN3cub18CUB_300001_SM_10006detail9transform16transform_kernelINS2_10policy_hubILb1EN4cuda3std3__45tupleIJN6thrust24THRUST_300001_SM_1000_NS17counting_iteratorIiNSA_11use_defaultESC_SC_EEEEEE10policy1000Ei13rng_transformNSA_6detail15normal_iteratorINSA_10device_ptrIdEEEEJSD_EEEvT0_iT1_T2_DpNS2_10kernel_argIT3_EE_param_2];
	ld.param.u32 	%r15, [_ZN3cub18CUB_300001_SM_10006detail9transform16transform_kernelINS2_10policy_hubILb1EN4cuda3std3__45tupleIJN6thrust24THRUST_300001_SM_1000_NS17counting_iteratorIiNSA_11use_defaultESC_SC_EEEEEE10policy1000Ei13rng_transformNSA_6detail15normal_iteratorINSA_10device_ptrIdEEEEJSD_EEEvT0_iT1_T2_DpNS2_10kernel_argIT3_EE_param_4];
	ld.param.u32 	%r16, [_ZN3cub18CUB_300001_SM_10006detail9transform16transform_kernelINS2_10policy_hubILb1EN4cuda3std3__45tupleIJN6thrust24THRUST_300001_SM_1000_NS17counting_iteratorIiNSA_11use_defaultESC_SC_EEEEEE10policy1000Ei13rng_transformNSA_6detail15normal_iteratorINSA_10device_ptrIdEEEEJSD_EEEvT0_iT1_T2_DpNS2_10kernel_argIT3_EE_param_0];
	ld.param.u64 	%rd22, [_ZN3cub18CUB_300001_SM_10006detail9transform16transform_kernelINS2_10policy_hubILb1EN4cuda3std3__45tupleIJN6thrust24THRUST_300001_SM_1000_NS17counting_iteratorIiNSA_11use_defaultESC_SC_EEEEEE10policy1000Ei13rng_transformNSA_6detail15normal_iteratorINSA_10device_ptrIdEEEEJSD_EEEvT0_iT1_T2_DpNS2_10kernel_argIT3_EE_param_3];
	ld.param.u32 	%r14, [_ZN3cub18CUB_300001_SM_10006detail9transform16transform_kernelINS2_10policy_hubILb1EN4cuda3std3__45tupleIJN6thrust24THRUST_300001_SM_1000_NS17counting_iteratorIiNSA_11use_defaultESC_SC_EEEEEE10policy1000Ei13rng_transformNSA_6detail15normal_iteratorINSA_10device_ptrIdEEEEJSD_EEEvT0_iT1_T2_DpNS2_10kernel_argIT3_EE_param_1];
	cvta.to.global.u64 	%rd23, %rd22;
	shl.b32 	%r17, %r14, 7;
	mov.u32 	%r18, %ctaid.x;
	mul.lo.s32 	%r19, %r17, %r18;
	sub.s32 	%r20, %r16, %r19;
	min.s32 	%r2, %r17, %r20;
	add.s32 	%r3, %r15, %r19;
	mul.wide.s32 	%rd24, %r19, 8;
	add.s64 	%rd1, %rd23, %rd24;
	setp.gt.s32 	%p1, %r17, %r20;
	@%p1 bra 	$L__BB2_9;
	setp.lt.s32 	%p2, %r14, 1;
	@%p2 bra 	$L__BB2_19;
	mov.u32 	%r4, %tid.x;
	mul.hi.u32 	%r22, %r1, 3;
	sub.s32 	%r23, %r1, %r22;
	shr.u32 	%r24, %r23, 1;
	add.s32 	%r25, %r24, %r22;
	shr.u32 	%r26, %r25, 30;
	mul.lo.s32 	%r27, %r26, 2147483647;
	sub.s32 	%r28, %r1, %r27;
	max.u32 	%r29, %r28, 1;
	cvt.u64.u32 	%rd2, %r29;
	mov.b32 	%r73, 0;
$L__BB2_3:
	shl.b32 	%r30, %r73, 7;
	add.s32 	%r7, %r30, %r4;
	add.s32 	%r8, %r7, %r3;
	setp.eq.s32 	%p3, %r8, 0;
	mov.b64 	%rd76, 1;
	@%p3 bra 	$L__BB2_8;
	cvt.s64.s32 	%rd74, %r8;
	mov.b64 	%rd75, 48271;
	mov.b64 	%rd76, 1;
$L__BB2_5:
	and.b64  	%rd28, %rd74, 1;
	setp.eq.b64 	%p4, %rd28, 1;
	not.pred 	%p5, %p4;
	@%p5 bra 	$L__BB2_7;
	mul.lo.s64 	%rd29, %rd76, %rd75;
	mul.hi.u64 	%rd30, %rd29, 8589934597;
	sub.s64 	%rd31, %rd29, %rd30;
	shr.u64 	%rd32, %rd31, 1;
	add.s64 	%rd33, %rd32, %rd30;
	shr.u64 	%rd34, %rd33, 30;
	mul.lo.s64 	%rd35, %rd34, 2147483647;
	sub.s64 	%rd76, %rd29, %rd35;
$L__BB2_7:
	shr.u64 	%rd10, %rd74, 1;
	mul.lo.s64 	%rd36, %rd75, %rd75;
	mul.hi.u64 	%rd37, %rd36, -9223372032559808509;
	shr.u64 	%rd38, %rd37, 30;
	mul.lo.s64 	%rd39, %rd38, 2147483647;
	sub.s64 	%rd75, %rd36, %rd39;
	setp.gt.u64 	%p6, %rd74, 1;
	mov.u64 	%rd74, %rd10;
	@%p6 bra 	$L__BB2_5;
$L__BB2_8:
	mul.lo.s64 	%rd40, %rd76, %rd2;
	mul.hi.u64 	%rd41, %rd40, 8589934597;
	sub.s64 	%rd42, %rd40, %rd41;
	shr.u64 	%rd43, %rd42, 1;
	add.s64 	%rd44, %rd43, %rd41;
	shr.u64 	%rd45, %rd44, 30;
	cvt.u32.u64 	%r31, %rd45;
	mov.b64 	%rd46, 2147483647;
	cvt.u32.u64 	%r32, %rd46;
	mul.lo.s32 	%r33, %r31, %r32;
	cvt.u32.u64 	%r34, %rd40;
	sub.s32 	%r35, %r34, %r33;
	mul.hi.u32 	%r36, %r35, 1581746633;
	shr.u32 	%r37, %r36, 14;
	mul.lo.s32 	%r38, %r37, 44488;
	sub.s32 	%r39, %r35, %r38;
	mul.lo.s32 	%r40, %r39, 48271;
	mul.lo.s32 	%r41, %r37, 3399;
	setp.lt.u32 	%p7, %r40, %r41;
	xor.b32  	%r42, %r41, 2147483647;
	neg.s32 	%r43, %r41;
	selp.b32 	%r44, %r42, %r43, %p7;
	add.s32 	%r45, %r40, %r44;
	add.s32 	%r46, %r45, -1;
	cvt.rn.f64.u32 	%fd1, %r46;
	div.rn.f64 	%fd2, %fd1, 0d41DFFFFFFF800000;
	fma.rn.f64 	%fd3, %fd2, 0d402E000000000000, 0d4039000000000000;
	mul.wide.s32 	%rd47, %r7, 8;
	add.s64 	%rd48, %rd1, %rd47;
	st.global.f64 	[%rd48], %fd3;
	add.s32 	%r73, %r73, 1;
	setp.eq.s32 	%p8, %r73, %r14;
	@%p8 bra 	$L__BB2_19;
	bra.uni 	$L__BB2_3;
$L__BB2_9:
	setp.lt.s32 	%p9, %r14, 1;
	@%p9 bra 	$L__BB2_19;
	mov.u32 	%r5, %tid.x;
	mul.hi.u32 	%r48, %r1, 3;
	sub.s32 	%r49, %r1, %r48;
	shr.u32 	%r50, %r49, 1;
	add.s32 	%r51, %r50, %r48;
	shr.u32 	%r52, %r51, 30;
	mul.lo.s32 	%r53, %r52, 2147483647;
	sub.s32 	%r54, %r1, %r53;
	max.u32 	%r55, %r54, 1;
	cvt.u64.u32 	%rd3, %r55;
	mov.b32 	%r74, 0;
$L__BB2_11:
	shl.b32 	%r56, %r74, 7;
	add.s32 	%r11, %r56, %r5;
	setp.ge.s32 	%p10, %r11, %r2;
	@%p10 bra 	$L__BB2_18;
	add.s32 	%r12, %r11, %r3;
	setp.eq.s32 	%p11, %r12, 0;
	mov.b64 	%rd81, 1;
	@%p11 bra 	$L__BB2_17;
	cvt.s64.s32 	%rd79, %r12;
	mov.b64 	%rd80, 48271;
	mov.b64 	%rd81, 1;
$L__BB2_14:
	and.b64  	%rd52, %rd79, 1;
	setp.eq.b64 	%p12, %rd52, 1;
	not.pred 	%p13, %p12;
	@%p13 bra 	$L__BB2_16;
	mul.lo.s64 	%rd53, %rd81, %rd80;
	mul.hi.u64 	%rd54, %rd53, 8589934597;
	sub.s64 	%rd55, %rd53, %rd54;
	shr.u64 	%rd56, %rd55, 1;
	add.s64 	%rd57, %rd56, %rd54;
	shr.u64 	%rd58, %rd57, 30;
	mul.lo.s64 	%rd59, %rd58, 2147483647;
	sub.s64 	%rd81, %rd53, %rd59;
$L__BB2_16:
	shr.u64 	%rd19, %rd79, 1;
	mul.lo.s64 	%rd60, %rd80, %rd80;
	mul.hi.u64 	%rd61, %rd60, -9223372032559808509;
	shr.u64 	%rd62, %rd61, 30;
	mul.lo.s64 	%rd63, %rd62, 2147483647;
	sub.s64 	%rd80, %rd60, %rd63;
	setp.gt.u64 	%p14, %rd79, 1;
	mov.u64 	%rd79, %rd19;
	@%p14 bra 	$L__BB2_14;
$L__BB2_17:
	mul.lo.s64 	%rd64, %rd81, %rd3;
	mul.hi.u64 	%rd65, %rd64, 8589934597;
	sub.s64 	%rd66, %rd64, %rd65;
	shr.u64 	%rd67, %rd66, 1;
	add.s64 	%rd68, %rd67, %rd65;
	shr.u64 	%rd69, %rd68, 30;
	cvt.u32.u64 	%r57, %rd69;
	mov.b64 	%rd70, 2147483647;
	cvt.u32.u64 	%r58, %rd70;
	mul.lo.s32 	%r59, %r57, %r58;
	cvt.u32.u64 	%r60, %rd64;
	sub.s32 	%r61, %r60, %r59;
	mul.hi.u32 	%r62, %r61, 1581746633;
	shr.u32 	%r63, %r62, 14;
	mul.lo.s32 	%r64, %r63, 44488;
	sub.s32 	%r65, %r61, %r64;
	mul.lo.s32 	%r66, %r65, 48271;
	mul.lo.s32 	%r67, %r63, 3399;
	setp.lt.u32 	%p15, %r66, %r67;
	xor.b32  	%r68, %r67, 2147483647;
	neg.s32 	%r69, %r67;
	selp.b32 	%r70, %r68, %r69, %p15;
	add.s32 	%r71, %r66, %r70;
	add.s32 	%r72, %r71, -1;
	cvt.rn.f64.u32 	%fd4, %r72;
	div.rn.f64 	%fd5, %fd4, 0d41DFFFFFFF800000;
	fma.rn.f64 	%fd6, %fd5, 0d402E000000000000, 0d4039000000000000;
	mul.wide.s32 	%rd71, %r11, 8;
	add.s64 	%rd72, %rd1, %rd71;
	st.global.f64 	[%rd72], %fd6;
$L__BB2_18:
	add.s32 	%r74, %r74, 1;
	setp.ne.s32 	%p16, %r74, %r14;
	@%p16 bra 	$L__BB2_11;
$L__BB2_19:
	ret;

}
	// .globl	_ZN3cub18CUB_300001_SM_10006detail9transform16transform_kernelINS2_10policy_hubILb1EN4cuda3std3__45tupleIJN6thrust24THRUST_300001_SM_1000_NS17counting_iteratorIiNSA_11use_defaultESC_SC_EEEEEE10policy1000El13rng_transformNSA_6detail15normal_iteratorINSA_10device_ptrIdEEEEJSD_EEEvT0_iT1_T2_DpNS2_10kernel_argIT3_EE
.visible .entry _ZN3cub18CUB_300001_SM_10006detail9transform16transform_kernelINS2_10policy_hubILb1EN4cuda3std3__45tupleIJN6thrust24THRUST_300001_SM_1000_NS17counting_iteratorIiNSA_11use_defaultESC_SC_EEEEEE10policy1000El13rng_transformNSA_6detail15normal_iteratorINSA_10device_ptrIdEEEEJSD_EEEvT0_iT1_T2_DpNS2_10kernel_argIT3_EE(
	.param .u64 _ZN3cub18CUB_300001_SM_10006detail9transform16transform_kernelINS2_10policy_hubILb1EN4cuda3std3__45tupleIJN6thrust24THRUST_300001_SM_1000_NS17counting_iteratorIiNSA_11use_defaultESC_SC_EEEEEE10policy1000El13rng_transformNSA_6detail15normal_iteratorINSA_10device_ptrIdEEEEJSD_EEEvT0_iT1_T2_DpNS2_10kernel_argIT3_EE_param_0,
	.param .u32 _ZN3cub18CUB_300001_SM_10006detail9transform16transform_kernelINS2_10policy_hubILb1EN4cuda3std3__45tupleIJN6thrust24THRUST_300001_SM_1000_NS17counting_iteratorIiNSA_11use_defaultESC_SC_EEEEEE10policy1000El13rng_transformNSA_6detail15normal_iteratorINSA_10device_ptrIdEEEEJSD_EEEvT0_iT1_T2_DpNS2_10kernel_argIT3_EE_param_1,
	.param .align 4 .b8 _ZN3cub18CUB_300001_SM_10006detail9transform16transform_kernelINS2_10policy_hubILb1EN4cuda3std3__45tupleIJN6thrust24THRUST_300001_SM_1000_NS17counting_iteratorIiNSA_11use_defaultESC_SC_EEEEEE10policy1000El13rng_transformNSA_6detail15normal_iteratorINSA_10device_ptrIdEEEEJSD_EEEvT0_iT1_T2_DpNS2_10kernel_argIT3_EE_param_2[4],
	.param .align 8 .b8 _ZN3cub18CUB_300001_SM_10006detail9transform16transform_kernelINS2_10policy_hubILb1EN4cuda3std3__45tupleIJN6thrust24THRUST_300001_SM_1000_NS17counting_iteratorIiNSA_11use_defaultESC_SC_EEEEEE10policy1000El13rng_transformNSA_6detail15normal_iteratorINSA_10device_ptrIdEEEEJSD_EEEvT0_iT1_T2_DpNS2_10kernel_argIT3_EE_param_3[8],
	.param .align 8 .b8 _ZN3cub18CUB_300001_SM_10006detail9transform16transform_kernelINS2_10policy_hubILb1EN4cuda3std3__45tupleIJN6thrust24THRUST_300001_SM_1000_NS17counting_iteratorIiNSA_11use_defaultESC_SC_EEEEEE10policy1000El13rng_transformNSA_6detail15normal_iteratorINSA_10device_ptrIdEEEEJSD_EEEvT0_iT1_T2_DpNS2_10kernel_argIT3_EE_param_4[16]
)
.maxntid 128
{
	.reg .pred 	%p<17>;
	.reg .b32 	%r<73>;
	.reg .b64 	%rd<89>;
	.reg .b64 	%fd<7>;

	ld.param.u32 	%r1, [_ZN3cub18CUB_300001_SM_10006detail9transform16transform_kernelINS2_10policy_hubILb1EN4cuda3std3__45tupleIJN6thrust24THRUST_300001_SM_1000_NS17counting_iteratorIiNSA_11use_defaultESC_SC_EEEEEE10policy1000El13rng_transformNSA_6detail15normal_iteratorINSA_10device_ptrIdEEEEJSD_EEEvT0_iT1_T2_DpNS2_10kernel_argIT3_EE_param_2];
	ld.param.u32 	%r15, [_ZN3cub18CUB_300001_SM_10006detail9transform16transform_kernelINS2_10policy_hubILb1EN4cuda3std3__45tupleIJN6thrust24THRUST_300001_SM_1000_NS17counting_iteratorIiNSA_11use_defaultESC_SC_EEEEEE10policy1000El13rng_transformNSA_6detail15normal_iteratorINSA_10device_ptrIdEEEEJSD_EEEvT0_iT1_T2_DpNS2_10kernel_argIT3_EE_param_4];
	ld.param.u64 	%rd22, [_ZN3cub18CUB_300001_SM_10006detail9transform16transform_kernelINS2_10policy_hubILb1EN4cuda3std3__45tupleIJN6thrust24THRUST_300001_SM_1000_NS17counting_iteratorIiNSA_11use_defaultESC_SC_EEEEEE10policy1000El13rng_transformNSA_6detail15normal_iteratorINSA_10device_ptrIdEEEEJSD_EEEvT0_iT1_T2_DpNS2_10kernel_argIT3_EE_param_0];
	ld.param.u64 	%rd23, [_ZN3cub18CUB_300001_SM_10006detail9transform16transform_kernelINS2_10policy_hubILb1EN4cuda3std3__45tupleIJN6thrust24THRUST_300001_SM_1000_NS17counting_iteratorIiNSA_11use_defaultESC_SC_EEEEEE10policy1000El13rng_transformNSA_6detail15normal_iteratorINSA_10device_ptrIdEEEEJSD_EEEvT0_iT1_T2_DpNS2_10kernel_argIT3_EE_param_3];
	ld.param.u32 	%r14, [_ZN3cub18CUB_300001_SM_10006detail9transform16transform_kernelINS2_10policy_hubILb1EN4cuda3std3__45tupleIJN6thrust24THRUST_300001_SM_1000_NS17counting_iteratorIiNSA_11use_defaultESC_SC_EEEEEE10policy1000El13rng_transformNSA_6detail15normal_iteratorINSA_10device_ptrIdEEEEJSD_EEEvT0_iT1_T2_DpNS2_10kernel_argIT3_EE_param_1];
	cvta.to.global.u64 	%rd24, %rd23;
	shl.b32 	%r16, %r14, 7;
	mov.u32 	%r17, %ctaid.x;
	cvt.u64.u32 	%rd25, %r17;
	cvt.s64.s32 	%rd26, %r16;
	mul.lo.s64 	%rd27, %rd26, %rd25;
	sub.s64 	%rd28, %rd22, %rd27;
	min.s64 	%rd29, %rd28, %rd26;
	cvt.u32.u64 	%r2, %rd29;
	cvt.u32.u64 	%r18, %rd27;
	add.s32 	%r3, %r15, %r18;
	shl.b64 	%rd30, %rd27, 3;
	add.s64 	%rd1, %rd24, %rd30;
	setp.eq.s32 	%p1, %r16, %r2;
	@%p1 bra 	$L__BB3_11;
	setp.lt.s32 	%p2, %r14, 1;
	@%p2 bra 	$L__BB3_19;
	mov.u32 	%r4, %tid.x;
	mul.hi.u32 	%r20, %r1, 3;
	sub.s32 	%r21, %r1, %r20;
	shr.u32 	%r22, %r21, 1;
	add.s32 	%r23, %r22, %r20;
	shr.u32 	%r24, %r23, 30;
	mul.lo.s32 	%r25, %r24, 2147483647;
	sub.s32 	%r26, %r1, %r25;
	max.u32 	%r27, %r26, 1;
	cvt.u64.u32 	%rd2, %r27;
	mov.b32 	%r72, 0;
$L__BB3_3:
	shl.b32 	%r28, %r72, 7;
	add.s32 	%r11, %r28, %r4;
	setp.ge.s32 	%p3, %r11, %r2;
	@%p3 bra 	$L__BB3_10;
	add.s32 	%r12, %r11, %r3;
	setp.eq.s32 	%p4, %r12, 0;
	mov.b64 	%rd87, 1;
	@%p4 bra 	$L__BB3_9;
	cvt.s64.s32 	%rd85, %r12;
	mov.b64 	%rd86, 48271;
	mov.b64 	%rd87, 1;
$L__BB3_6:
	and.b64  	%rd34, %rd85, 1;
	setp.eq.b64 	%p5, %rd34, 1;
	not.pred 	%p6, %p5;
	@%p6 bra 	$L__BB3_8;
	mul.lo.s64 	%rd35, %rd87, %rd86;
	mul.hi.u64 	%rd36, %rd35, 8589934597;
	sub.s64 	%rd37, %rd35, %rd36;
	shr.u64 	%rd38, %rd37, 1;
	add.s64 	%rd39, %rd38, %rd36;
	shr.u64 	%rd40, %rd39, 30;
	mul.lo.s64 	%rd41, %rd40, 2147483647;
	sub.s64 	%rd87, %rd35, %rd41;
$L__BB3_8:
	shr.u64 	%rd19, %rd85, 1;
	mul.lo.s64 	%rd42, %rd86, %rd86;
	mul.hi.u64 	%rd43, %rd42, -9223372032559808509;
	shr.u64 	%rd44, %rd43, 30;
	mul.lo.s64 	%rd45, %rd44, 2147483647;
	sub.s64 	%rd86, %rd42, %rd45;
	setp.gt.u64 	%p7, %rd85, 1;
	mov.u64 	%rd85, %rd19;
	@%p7 bra 	$L__BB3_6;
$L__BB3_9:
	mul.lo.s64 	%rd46, %rd87, %rd2;
	mul.hi.u64 	%rd47, %rd46, 8589934597;
	sub.s64 	%rd48, %rd46, %rd47;
	shr.u64 	%rd49, %rd48, 1;
	add.s64 	%rd50, %rd49, %rd47;
	shr.u64 	%rd51, %rd50, 30;
	cvt.u32.u64 	%r29, %rd51;
	mov.b64 	%rd52, 2147483647;
	cvt.u32.u64 	%r30, %rd52;
	mul.lo.s32 	%r31, %r29, %r30;
	cvt.u32.u64 	%r32, %rd46;
	sub.s32 	%r33, %r32, %r31;
	mul.hi.u32 	%r34, %r33, 1581746633;
	shr.u32 	%r35, %r34, 14;
	mul.lo.s32 	%r36, %r35, 44488;
	sub.s32 	%r37, %r33, %r36;
	mul.lo.s32 	%r38, %r37, 48271;
	mul.lo.s32 	%r39, %r35, 3399;
	setp.lt.u32 	%p8, %r38, %r39;
	xor.b32  	%r40, %r39, 2147483647;
	neg.s32 	%r41, %r39;
	selp.b32 	%r42, %r40, %r41, %p8;
	add.s32 	%r43, %r38, %r42;
	add.s32 	%r44, %r43, -1;
	cvt.rn.f64.u32 	%fd1, %r44;
	div.rn.f64 	%fd2, %fd1, 0d41DFFFFFFF800000;
	fma.rn.f64 	%fd3, %fd2, 0d402E000000000000, 0d4039000000000000;
	mul.wide.s32 	%rd53, %r11, 8;
	add.s64 	%rd54, %rd1, %rd53;
	st.global.f64 	[%rd54], %fd3;
$L__BB3_10:
	add.s32 	%r72, %r72, 1;
	setp.ne.s32 	%p9, %r72, %r14;
	@%p9 bra 	$L__BB3_3;
	bra.uni 	$L__BB3_19;
$L__BB3_11:
	setp.lt.s32 	%p10, %r14, 1;
	@%p10 bra 	$L__BB3_19;
	mov.u32 	%r5, %tid.x;
	mul.hi.u32 	%r46, %r1, 3;
	sub.s32 	%r47, %r1, %r46;
	shr.u32 	%r48, %r47, 1;
	add.s32 	%r49, %r48, %r46;
	shr.u32 	%r50, %r49, 30;
	mul.lo.s32 	%r51, %r50, 2147483647;
	sub.s32 	%r52, %r1, %r51;
	max.u32 	%r53, %r52, 1;
	cvt.u64.u32 	%rd3, %r53;
	mov.b32 	%r71, 0;
$L__BB3_13:
	shl.b32 	%r54, %r71, 7;
	add.s32 	%r7, %r54, %r5;
	add.s32 	%r8, %r7, %r3;
	setp.eq.s32 	%p11, %r8, 0;
	mov.b64 	%rd82, 1;
	@%p11 bra 	$L__BB3_18;
	cvt.s64.s32 	%rd80, %r8;
	mov.b64 	%rd81, 48271;
	mov.b64 	%rd82, 1;
$L__BB3_15:
	and.b64  	%rd58, %rd80, 1;
	setp.eq.b64 	%p12, %rd58, 1;
	not.pred 	%p13, %p12;
	@%p13 bra 	$L__BB3_17;
	mul.lo.s64 	%rd59, %rd82, %rd81;
	mul.hi.u64 	%rd60, %rd59, 8589934597;
	sub.s64 	%rd61, %rd59, %rd60;
	shr.u64 	%rd62, %rd61, 1;
	add.s64 	%rd63, %rd62, %rd60;
	shr.u64 	%rd64, %rd63, 30;
	mul.lo.s64 	%rd65, %rd64, 2147483647;
	sub.s64 	%rd82, %rd59, %rd65;
$L__BB3_17:
	shr.u64 	%rd10, %rd80, 1;
	mul.lo.s64 	%rd66, %rd81, %rd81;
	mul.hi.u64 	%rd67, %rd66, -9223372032559808509;
	shr.u64 	%rd68, %rd67, 30;
	mul.lo.s64 	%rd69, %rd68, 2147483647;
	sub.s64 	%rd81, %rd66, %rd69;
	setp.gt.u64 	%p14, %rd80, 1;
	mov.u64 	%rd80, %rd10;
	@%p14 bra 	$L__BB3_15;
$L__BB3_18:
	mul.lo.s64 	%rd70, %rd82, %rd3;
	mul.hi.u64 	%rd71, %rd70, 8589934597;
	sub.s64 	%rd72, %rd70, %rd71;
	shr.u64 	%rd73, %rd72, 1;
	add.s64 	%rd74, %rd73, %rd71;
	shr.u64 	%rd75, %rd74, 30;
	cvt.u32.u64 	%r55, %rd75;
	mov.b64 	%rd76, 2147483647;
	cvt.u32.u64 	%r56, %rd76;
	mul.lo.s32 	%r57, %r55, %r56;
	cvt.u32.u64 	%r58, %rd70;
	sub.s32 	%r59, %r58, %r57;
	mul.hi.u32 	%r60, %r59, 1581746633;
	shr.u32 	%r61, %r60, 14;
	mul.lo.s32 	%r62, %r61, 44488;
	sub.s32 	%r63, %r59, %r62;
	mul.lo.s32 	%r64, %r63, 48271;
	mul.lo.s32 	%r65, %r61, 3399;
	setp.lt.u32 	%p15, %r64, %r65;
	xor.b32  	%r66, %r65, 2147483647;
	neg.s32 	%r67, %r65;
	selp.b32 	%r68, %r66, %r67, %p15;
	add.s32 	%r69, %r64, %r68;
	add.s32 	%r70, %r69, -1;
	cvt.rn.f64.u32 	%fd4, %r70;
	div.rn.f64 	%fd5, %fd4, 0d41DFFFFFFF800000;
	fma.rn.f64 	%fd6, %fd5, 0d402E000000000000, 0d4039000000000000;
	mul.wide.s32 	%rd77, %r7, 8;
	add.s64 	%rd78, %rd1, %rd77;
	st.global.f64 	[%rd78], %fd6;
	add.s32 	%r71, %r71, 1;
	setp.eq.s32 	%p16, %r71, %r14;
	@%p16 bra 	$L__BB3_19;
	bra.uni 	$L__BB3_13;
$L__BB3_19:
	ret;

}


// ===== COMPILED SASS (sm_100) =====

	.target	sm_100

	.elftype	@"ET_EXEC"


//--------------------- .note.nv.tkinfo           --------------------------
	.section	.note.nv.tkinfo,"",@"SHT_NOTE"
	.sectionflags	@"SHF_NOTE_NV_TKINFO"
	.tkinfo
        /*0018*/ 	.word	0x00000002
        /*0030*/ 	.string	""
        /*0030*/ 	.string	"ptxas"
        /*0030*/ 	.string	"Cuda compilation tools, release 13.0, V13.0.88"
        /*0030*/ 	.string	"Build cuda_13.0.r13.0/compiler.36424714_0"
        /*0030*/ 	.string	"-arch sm_100 -m 64 "



//--------------------- .note.nv.cuinfo           --------------------------
	.section	.note.nv.cuinfo,"",@"SHT_NOTE"
	.sectionflags	@"SHF_NOTE_NV_CUINFO"
        /*0018*/ 	.short	0x0002
        /*001a*/ 	.short	0x0064
        /*001c*/ 	.short	0x0082
	.zero		2


//--------------------- .nv.info                  --------------------------
	.section	.nv.info,"",@"SHT_CUDA_INFO"
	.align	4


	//----- nvinfo : EIATTR_REGCOUNT
	.align		4
        /*0000*/ 	.byte	0x04, 0x2f
        /*0002*/ 	.short	(.L_44 - .L_43)
	.align		4
.L_43:
        /*0004*/ 	.word	index@(_ZN3cub18CUB_300001_SM_10006detail11EmptyKernelIvEEvv)
        /*0008*/ 	.word	0x00000004


	//----- nvinfo : EIATTR_FRAME_SIZE
	.align		4
.L_44:
        /*000c*/ 	.byte	0x04, 0x11
        /*000e*/ 	.short	(.L_46 - .L_45)
	.align		4
.L_45:
        /*0010*/ 	.word	index@(_ZN3cub18CUB_300001_SM_10006detail11EmptyKernelIvEEvv)
        /*0014*/ 	.word	0x00000000


	//----- nvinfo : EIATTR_REGCOUNT
	.align		4
.L_46:
        /*0018*/ 	.byte	0x04, 0x2f
        /*001a*/ 	.short	(.L_48 - .L_47)
	.align		4
.L_47:
        /*001c*/ 	.word	index@(_ZN3cub18CUB_300001_SM_10006detail8for_each13static_kernelINS2_12policy_hub_t12policy_500_tEmN6thrust24THRUST_300001_SM_1000_NS8cuda_cub20__uninitialized_fill7functorINS7_10device_ptrIdEEdEEEEvT0_T1_)
        /*0020*/ 	.word	0x00000009


	//----- nvinfo : EIATTR_FRAME_SIZE
	.align		4
.L_48:
        /*0024*/ 	.byte	0x04, 0x11
        /*0026*/ 	.short	(.L_50 - .L_49)
	.align		4
.L_49:
        /*0028*/ 	.word	index@(_ZN3cub18CUB_300001_SM_10006detail8for_each13static_kernelINS2_12policy_hub_t12policy_500_tEmN6thrust24THRUST_300001_SM_1000_NS8cuda_cub20__uninitialized_fill7functorINS7_10device_ptrIdEEdEEEEvT0_T1_)
        /*002c*/ 	.word	0x00000000


	//----- nvinfo : EIATTR_REGCOUNT
	.align		4
.L_50:
        /*0030*/ 	.byte	0x04, 0x2f
        /*0032*/ 	.short	(.L_52 - .L_51)
	.align		4
.L_51:
        /*0034*/ 	.word	index@(_ZN3cub18CUB_300001_SM_10006detail9transform16transform_kernelINS2_10policy_hubILb1EN4cuda3std3__45tupleIJN6thrust24THRUST_300001_SM_1000_NS17counting_iteratorIiNSA_11use_defaultESC_SC_EEEEEE10policy1000Ei13rng_transformNSA_6detail15normal_iteratorINSA_10device_ptrIdEEEEJSD_EEEvT0_iT1_T2_DpNS2_10kernel_argIT3_EE)
        /*0038*/ 	.word	0x0000001e


	//----- nvinfo : EIATTR_FRAME_SIZE
	.align		4
.L_52:
        /*003c*/ 	.byte	0x04, 0x11
        /*003e*/ 	.short	(.L_54 - .L_53)
	.align		4
.L_53:
        /*0040*/ 	.word	index@($__internal_1_$__cuda_sm20_div_rn_f64_full)
        /*0044*/ 	.word	0x00000000


	//----- nvinfo : EIATTR_FRAME_SIZE
	.align		4
.L_54:
        /*0048*/ 	.byte	0x04, 0x11
        /*004a*/ 	.short	(.L_56 - .L_55)
	.align		4
.L_55:
        /*004c*/ 	.word	index@(_ZN3cub18CUB_300001_SM_10006detail9transform16transform_kernelINS2_10policy_hubILb1EN4cuda3std3__45tupleIJN6thrust24THRUST_300001_SM_1000_NS17counting_iteratorIiNSA_11use_defaultESC_SC_EEEEEE10policy1000Ei13rng_transformNSA_6detail15normal_iteratorINSA_10device_ptrIdEEEEJSD_EEEvT0_iT1_T2_DpNS2_10kernel_argIT3_EE)
        /*0050*/ 	.word	0x00000000


	//----- nvinfo : EIATTR_REGCOUNT
	.align		4
.L_56:
        /*0054*/ 	.byte	0x04, 0x2f
        /*0056*/ 	.short	(.L_58 - .L_57)
	.align		4
.L_57:
        /*0058*/ 	.word	index@(_ZN3cub18CUB_300001_SM_10006detail9transform16transform_kernelINS2_10policy_hubILb1EN4cuda3std3__45tupleIJN6thrust24THRUST_300001_SM_1000_NS17counting_iteratorIiNSA_11use_defaultESC_SC_EEEEEE10policy1000El13rng_transformNSA_6detail15normal_iteratorINSA_10device_ptrIdEEEEJSD_EEEvT0_iT1_T2_DpNS2_10kernel_argIT3_EE)
        /*005c*/ 	.word	0x0000001e


	//----- nvinfo : EIATTR_FRAME_SIZE
	.align		4
.L_58:
        /*0060*/ 	.byte	0x04, 0x11
        /*0062*/ 	.short	(.L_60 - .L_59)
	.align		4
.L_59:
        /*0064*/ 	.word	index@($__internal_0_$__cuda_sm20_div_rn_f64_full)
        /*0068*/ 	.word	0x00000000


	//----- nvinfo : EIATTR_FRAME_SIZE
	.align		4
.L_60:
        /*006c*/ 	.byte	0x04, 0x11
        /*006e*/ 	.short	(.L_62 - .L_61)
	.align		4
.L_61:
        /*0070*/ 	.word	index@(_ZN3cub18CUB_300001_SM_10006detail9transform16transform_kernelINS2_10policy_hubILb1EN4cuda3std3__45tupleIJN6thrust24THRUST_300001_SM_1000_NS17counting_iteratorIiNSA_11use_defaultESC_SC_EEEEEE10policy1000El13rng_transformNSA_6detail15normal_iteratorINSA_10device_ptrIdEEEEJSD_EEEvT0_iT1_T2_DpNS2_10kernel_argIT3_EE)
        /*0074*/ 	.word	0x00000000


	//----- nvinfo : EIATTR_MIN_STACK_SIZE
	.align		4
.L_62:
        /*0078*/ 	.byte	0x04, 0x12
        /*007a*/ 	.short	(.L_64 - .L_63)
	.align		4
.L_63:
        /*007c*/ 	.word	index@(_ZN3cub18CUB_300001_SM_10006detail9transform16transform_kernelINS2_10policy_hubILb1EN4cuda3std3__45tupleIJN6thrust24THRUST_300001_SM_1000_NS17counting_iteratorIiNSA_11use_defaultESC_SC_EEEEEE10policy1000El13rng_transformNSA_6detail15normal_iteratorINSA_10device_ptrIdEEEEJSD_EEEvT0_iT1_T2_DpNS2_10kernel_argIT3_EE)
        /*0080*/ 	.word	0x00000000


	//----- nvinfo : EIATTR_MIN_STACK_SIZE
	.align		4
.L_64:
        /*0084*/ 	.byte	0x04, 0x12
        /*0086*/ 	.short	(.L_66 - .L_65)
	.align		4
.L_65:
        /*0088*/ 	.word	index@(_ZN3cub18CUB_300001_SM_10006detail9transform16transform_kernelINS2_10policy_hubILb1EN4cuda3std3__45tupleIJN6thrust24THRUST_300001_SM_1000_NS17counting_iteratorIiNSA_11use_defaultESC_SC_EEEEEE10policy1000Ei13rng_transformNSA_6detail15normal_iteratorINSA_10device_ptrIdEEEEJSD_EEEvT0_iT1_T2_DpNS2_10kernel_argIT3_EE)
        /*008c*/ 	.word	0x00000000


	//----- nvinfo : EIATTR_MIN_STACK_SIZE
	.align		4
.L_66:
        /*0090*/ 	.byte	0x04, 0x12
        /*0092*/ 	.short	(.L_68 - .L_67)
	.align		4
.L_67:
        /*0094*/ 	.word	index@(_ZN3cub18CUB_300001_SM_10006detail8for_each13static_kernelINS2_12policy_hub_t12policy_500_tEmN6thrust24THRUST_300001_SM_1000_NS8cuda_cub20__uninitialized_fill7functorINS7_10device_ptrIdEEdEEEEvT0_T1_)
        /*0098*/ 	.word	0x00000000


	//----- nvinfo : EIATTR_MIN_STACK_SIZE
	.align		4
.L_68:
        /*009c*/ 	.byte	0x04, 0x12
        /*009e*/ 	.short	(.L_70 - .L_69)
	.align		4
.L_69:
        /*00a0*/ 	.word	index@(_ZN3cub18CUB_300001_SM_10006detail11EmptyKernelIvEEvv)
        /*00a4*/ 	.word	0x00000000
.L_70:


//--------------------- .nv.compat                --------------------------
	.section	.nv.compat,"",@"SHT_CUDA_COMPAT_INFO"
	.align	4
        /*0000*/ 	.byte	0x02, 0x09, 0x00, 0x00, 0x02, 0x02, 0x01, 0x00, 0x02, 0x05, 0x05, 0x00, 0x03, 0x07, 0x01, 0x01
        /*0010*/ 	.byte	0x02, 0x03, 0x00, 0x00, 0x02, 0x06, 0x01, 0x00, 0x04, 0x0b, 0x08, 0x00, 0x01, 0x00, 0x00, 0x00
        /*0020*/ 	.byte	0x00, 0x00, 0x00, 0x00


//--------------------- .nv.info._ZN3cub18CUB_300001_SM_10006detail9transform16transform_kernelINS2_10policy_hubILb1EN4cuda3std3__45tupleIJN6thrust24THRUST_300001_SM_1000_NS17counting_iteratorIiNSA_11use_defaultESC_SC_EEEEEE10policy1000El13rng_transformNSA_6detail15normal_iteratorINSA_10device_ptrIdEEEEJSD_EEEvT0_iT1_T2_DpNS2_10kernel_argIT3_EE --------------------------
	.section	.nv.info._ZN3cub18CUB_300001_SM_10006detail9transform16transform_kernelINS2_10policy_hubILb1EN4cuda3std3__45tupleIJN6thrust24THRUST_300001_SM_1000_NS17counting_iteratorIiNSA_11use_defaultESC_SC_EEEEEE10policy1000El13rng_transformNSA_6detail15normal_iteratorINSA_10device_ptrIdEEEEJSD_EEEvT0_iT1_T2_DpNS2_10kernel_argIT3_EE,"",@"SHT_CUDA_INFO"
	.sectionflags	@""
	.align	4


	//----- nvinfo : EIATTR_CUDA_API_VERSION
	.align		4
        /*0000*/ 	.byte	0x04, 0x37
        /*0002*/ 	.short	(.L_72 - .L_71)
.L_71:
        /*0004*/ 	.word	0x00000082


	//----- nvinfo : EIATTR_KPARAM_INFO
	.align		4
.L_72:
        /*0008*/ 	.byte	0x04, 0x17
        /*000a*/ 	.short	(.L_74 - .L_73)
.L_73:
        /*000c*/ 	.word	0x00000000
        /*0010*/ 	.short	0x0004
        /*0012*/ 	.short	0x0018
        /*0014*/ 	.byte	0x00, 0xf0, 0x41, 0x00


	//----- nvinfo : EIATTR_KPARAM_INFO
	.align		4
.L_74:
        /*0018*/ 	.byte	0x04, 0x17
        /*001a*/ 	.short	(.L_76 - .L_75)
.L_75:
        /*001c*/ 	.word	0x00000000
        /*0020*/ 	.short	0x0003
        /*0022*/ 	.short	0x0010
        /*0024*/ 	.byte	0x00, 0xf0, 0x21, 0x00


	//----- nvinfo : EIATTR_KPARAM_INFO
	.align		4
.L_76:
        /*0028*/ 	.byte	0x04, 0x17
        /*002a*/ 	.short	(.L_78 - .L_77)
.L_77:
        /*002c*/ 	.word	0x00000000
        /*0030*/ 	.short	0x0002
        /*0032*/ 	.short	0x000c
        /*0034*/ 	.byte	0x00, 0xf0, 0x11, 0x00


	//----- nvinfo : EIATTR_KPARAM_INFO
	.align		4
.L_78:
        /*0038*/ 	.byte	0x04, 0x17
        /*003a*/ 	.short	(.L_80 - .L_79)
.L_79:
        /*003c*/ 	.word	0x00000000
        /*0040*/ 	.short	0x0001
        /*0042*/ 	.short	0x0008
        /*0044*/ 	.byte	0x00, 0xf0, 0x11, 0x00


	//----- nvinfo : EIATTR_KPARAM_INFO
	.align		4
.L_80:
        /*0048*/ 	.byte	0x04, 0x17
        /*004a*/ 	.short	(.L_82 - .L_81)
.L_81:
        /*004c*/ 	.word	0x00000000
        /*0050*/ 	.short	0x0000
        /*0052*/ 	.short	0x0000
        /*0054*/ 	.byte	0x00, 0xf0, 0x21, 0x00


	//----- nvinfo : EIATTR_SPARSE_MMA_MASK
	.align		4
.L_82:
        /*0058*/ 	.byte	0x03, 0x50
        /*005a*/ 	.short	0x0000


	//----- nvinfo : EIATTR_MAXREG_COUNT
	.align		4
        /*005c*/ 	.byte	0x03, 0x1b
        /*005e*/ 	.short	0x00ff


	//----- nvinfo : EIATTR_MERCURY_ISA_VERSION
	.align		4
        /*0060*/ 	.byte	0x03, 0x5f
        /*0062*/ 	.short	0x0101


	//----- nvinfo : EIATTR_VRC_CTA_INIT_COUNT
	.align		4
        /*0064*/ 	.byte	0x02, 0x4a
	.zero		1
	.zero		1


	//----- nvinfo : EIATTR_EXIT_INSTR_OFFSETS
	.align		4
        /*0068*/ 	.byte	0x04, 0x1c
        /*006a*/ 	.short	(.L_84 - .L_83)


	//   ....[0]....
.L_83:
        /*006c*/ 	.word	0x00000190


	//   ....[1]....
        /*0070*/ 	.word	0x00000a50


	//   ....[2]....
        /*0074*/ 	.word	0x00000a70


	//   ....[3]....
        /*0078*/ 	.word	0x000012e0


	//----- nvinfo : EIATTR_MAX_THREADS
	.align		4
.L_84:
        /*007c*/ 	.byte	0x04, 0x05
        /*007e*/ 	.short	(.L_86 - .L_85)
.L_85:
        /*0080*/ 	.word	0x00000080
        /*0084*/ 	.word	0x00000001
        /*0088*/ 	.word	0x00000001


	//----- nvinfo : EIATTR_CRS_STACK_SIZE
	.align		4
.L_86:
        /*008c*/ 	.byte	0x04, 0x1e
        /*008e*/ 	.short	(.L_88 - .L_87)
.L_87:
        /*0090*/ 	.word	0x00000000


	//----- nvinfo : EIATTR_CBANK_PARAM_SIZE
	.align		4
.L_88:
        /*0094*/ 	.byte	0x03, 0x19
        /*0096*/ 	.short	0x0028


	//----- nvinfo : EIATTR_PARAM_CBANK
	.align		4
        /*0098*/ 	.byte	0x04, 0x0a
        /*009a*/ 	.short	(.L_90 - .L_89)
	.align		4
.L_89:
        /*009c*/ 	.word	index@(.nv.constant0._ZN3cub18CUB_300001_SM_10006detail9transform16transform_kernelINS2_10policy_hubILb1EN4cuda3std3__45tupleIJN6thrust24THRUST_300001_SM_1000_NS17counting_iteratorIiNSA_11use_defaultESC_SC_EEEEEE10policy1000El13rng_transformNSA_6detail15normal_iteratorINSA_10device_ptrIdEEEEJSD_EEEvT0_iT1_T2_DpNS2_10kernel_argIT3_EE)
        /*00a0*/ 	.short	0x0380
        /*00a2*/ 	.short	0x0028


	//----- nvinfo : EIATTR_SW_WAR
	.align		4
.L_90:
        /*00a4*/ 	.byte	0x04, 0x36
        /*00a6*/ 	.short	(.L_92 - .L_91)
.L_91:
        /*00a8*/ 	.word	0x00000008
.L_92:


//--------------------- .nv.info._ZN3cub18CUB_300001_SM_10006detail9transform16transform_kernelINS2_10policy_hubILb1EN4cuda3std3__45tupleIJN6thrust24THRUST_300001_SM_1000_NS17counting_iteratorIiNSA_11use_defaultESC_SC_EEEEEE10policy1000Ei13rng_transformNSA_6detail15normal_iteratorINSA_10device_ptrIdEEEEJSD_EEEvT0_iT1_T2_DpNS2_10kernel_argIT3_EE --------------------------
	.section	.nv.info._ZN3cub18CUB_300001_SM_10006detail9transform16transform_kernelINS2_10policy_hubILb1EN4cuda3std3__45tupleIJN6thrust24THRUST_300001_SM_1000_NS17counting_iteratorIiNSA_11use_defaultESC_SC_EEEEEE10policy1000Ei13rng_transformNSA_6detail15normal_iteratorINSA_10device_ptrIdEEEEJSD_EEEvT0_iT1_T2_DpNS2_10kernel_argIT3_EE,"",@"SHT_CUDA_INFO"
	.sectionflags	@""
	.align	4


	//----- nvinfo : EIATTR_CUDA_API_VERSION
	.align		4
        /*0000*/ 	.byte	0x04, 0x37
        /*0002*/ 	.short	(.L_94 - .L_93)
.L_93:
        /*0004*/ 	.word	0x00000082


	//----- nvinfo : EIATTR_KPARAM_INFO
	.align		4
.L_94:
        /*0008*/ 	.byte	0x04, 0x17
        /*000a*/ 	.short	(.L_96 - .L_95)
.L_95:
        /*000c*/ 	.word	0x00000000
        /*0010*/ 	.short	0x0004
        /*0012*/ 	.short	0x0018
        /*0014*/ 	.byte	0x00, 0xf0, 0x41, 0x00


	//----- nvinfo : EIATTR_KPARAM_INFO
	.align		4
.L_96:
        /*0018*/ 	.byte	0x04, 0x17
        /*001a*/ 	.short	(.L_98 - .L_97)
.L_97:
        /*001c*/ 	.word	0x00000000
        /*0020*/ 	.short	0x0003
        /*0022*/ 	.short	0x0010
        /*0024*/ 	.byte	0x00, 0xf0, 0x21, 0x00


	//----- nvinfo : EIATTR_KPARAM_INFO
	.align		4
.L_98:
        /*0028*/ 	.byte	0x04, 0x17
        /*002a*/ 	.short	(.L_100 - .L_99)
.L_99:
        /*002c*/ 	.word	0x00000000
        /*0030*/ 	.short	0x0002
        /*0032*/ 	.short	0x0008
        /*0034*/ 	.byte	0x00, 0xf0, 0x11, 0x00


	//----- nvinfo : EIATTR_KPARAM_INFO
	.align		4
.L_100:
        /*0038*/ 	.byte	0x04, 0x17
        /*003a*/ 	.short	(.L_102 - .L_101)
.L_101:
        /*003c*/ 	.word	0x00000000
        /*0040*/ 	.short	0x0001
        /*0042*/ 	.short	0x0004
        /*0044*/ 	.byte	0x00, 0xf0, 0x11, 0x00


	//----- nvinfo : EIATTR_KPARAM_INFO
	.align		4
.L_102:
        /*0048*/ 	.byte	0x04, 0x17
        /*004a*/ 	.short	(.L_104 - .L_103)
.L_103:
        /*004c*/ 	.word	0x00000000
        /*0050*/ 	.short	0x0000
        /*0052*/ 	.short	0x0000
        /*0054*/ 	.byte	0x00, 0xf0, 0x11, 0x00


	//----- nvinfo : EIATTR_SPARSE_MMA_MASK
	.align		4
.L_104:
        /*0058*/ 	.byte	0x03, 0x50
        /*005a*/ 	.short	0x0000


	//----- nvinfo : EIATTR_MAXREG_COUNT
	.align		4
        /*005c*/ 	.byte	0x03, 0x1b
        /*005e*/ 	.short	0x00ff


	//----- nvinfo : EIATTR_MERCURY_ISA_VERSION
	.align		4
        /*0060*/ 	.byte	0x03, 0x5f
        /*0062*/ 	.short	0x0101


	//----- nvinfo : EIATTR_VRC_CTA_INIT_COUNT
	.align		4
        /*0064*/ 	.byte	0x02, 0x4a
	.zero		1
	.zero		1


	//----- nvinfo : EIATTR_EXIT_INSTR_OFFSETS
	.align		4
        /*0068*/ 	.byte	0x04, 0x1c
        /*006a*/ 	.short	(.L_106 - .L_105)


	//   ....[0]....
.L_105:
        /*006c*/ 	.word	0x00000110


	//   ....[1]....
        /*0070*/ 	.word	0x00000980


	//   ....[2]....
        /*0074*/ 	.word	0x000009b0


	//   ....[3]....
        /*0078*/ 	.word	0x00001260


	//----- nvinfo : EIATTR_MAX_THREADS
	.align		4
.L_106:
        /*007c*/ 	.byte	0x04, 0x05
        /*007e*/ 	.short	(.L_108 - .L_107)
.L_107:
        /*0080*/ 	.word	0x00000080
        /*0084*/ 	.word	0x00000001
        /*0088*/ 	.word	0x00000001


	//----- nvinfo : EIATTR_CRS_STACK_SIZE
	.align		4
.L_108:
        /*008c*/ 	.byte	0x04, 0x1e
        /*008e*/ 	.short	(.L_110 - .L_109)
.L_109:
        /*0090*/ 	.word	0x00000000


	//----- nvinfo : EIATTR_CBANK_PARAM_SIZE
	.align		4
.L_110:
        /*0094*/ 	.byte	0x03, 0x19
        /*0096*/ 	.short	0x0028


	//----- nvinfo : EIATTR_PARAM_CBANK
	.align		4
        /*0098*/ 	.byte	0x04, 0x0a
        /*009a*/ 	.short	(.L_112 - .L_111)
	.align		4
.L_111:
        /*009c*/ 	.word	index@(.nv.constant0._ZN3cub18CUB_300001_SM_10006detail9transform16transform_kernelINS2_10policy_hubILb1EN4cuda3std3__45tupleIJN6thrust24THRUST_300001_SM_1000_NS17counting_iteratorIiNSA_11use_defaultESC_SC_EEEEEE10policy1000Ei13rng_transformNSA_6detail15normal_iteratorINSA_10device_ptrIdEEEEJSD_EEEvT0_iT1_T2_DpNS2_10kernel_argIT3_EE)
        /*00a0*/ 	.short	0x0380
        /*00a2*/ 	.short	0x0028


	//----- nvinfo : EIATTR_SW_WAR
	.align		4
.L_112:
        /*00a4*/ 	.byte	0x04, 0x36
        /*00a6*/ 	.short	(.L_114 - .L_113)
.L_113:
        /*00a8*/ 	.word	0x00000008
.L_114:


//--------------------- .nv.info._ZN3cub18CUB_300001_SM_10006detail8for_each13static_kernelINS2_12policy_hub_t12policy_500_tEmN6thrust24THRUST_300001_SM_1000_NS8cuda_cub20__uninitialized_fill7functorINS7_10device_ptrIdEEdEEEEvT0_T1_ --------------------------
	.section	.nv.info._ZN3cub18CUB_300001_SM_10006detail8for_each13static_kernelINS2_12policy_hub_t12policy_500_tEmN6thrust24THRUST_300001_SM_1000_NS8cuda_cub20__uninitialized_fill7functorINS7_10device_ptrIdEEdEEEEvT0_T1_,"",@"SHT_CUDA_INFO"
	.sectionflags	@""
	.align	4


	//----- nvinfo : EIATTR_CUDA_API_VERSION
	.align		4
        /*0000*/ 	.byte	0x04, 0x37
        /*0002*/ 	.short	(.L_116 - .L_115)
.L_115:
        /*0004*/ 	.word	0x00000082


	//----- nvinfo : EIATTR_KPARAM_INFO
	.align		4
.L_116:
        /*0008*/ 	.byte	0x04, 0x17
        /*000a*/ 	.short	(.L_118 - .L_117)
.L_117:
        /*000c*/ 	.word	0x00000000
        /*0010*/ 	.short	0x0001
        /*0012*/ 	.short	0x0008
        /*0014*/ 	.byte	0x00, 0xf0, 0x41, 0x00


	//----- nvinfo : EIATTR_KPARAM_INFO
	.align		4
.L_118:
        /*0018*/ 	.byte	0x04, 0x17
        /*001a*/ 	.short	(.L_120 - .L_119)
.L_119:
        /*001c*/ 	.word	0x00000000
        /*0020*/ 	.short	0x0000
        /*0022*/ 	.short	0x0000
        /*0024*/ 	.byte	0x00, 0xf0, 0x21, 0x00


	//----- nvinfo : EIATTR_SPARSE_MMA_MASK
	.align		4
.L_120:
        /*0028*/ 	.byte	0x03, 0x50
        /*002a*/ 	.short	0x0000


	//----- nvinfo : EIATTR_MAXREG_COUNT
	.align		4
        /*002c*/ 	.byte	0x03, 0x1b
        /*002e*/ 	.short	0x00ff


	//----- nvinfo : EIATTR_MERCURY_ISA_VERSION
	.align		4
        /*0030*/ 	.byte	0x03, 0x5f
        /*0032*/ 	.short	0x0101


	//----- nvinfo : EIATTR_VRC_CTA_INIT_COUNT
	.align		4
        /*0034*/ 	.byte	0x02, 0x4a
	.zero		1
	.zero		1


	//----- nvinfo : EIATTR_EXIT_INSTR_OFFSETS
	.align		4
        /*0038*/ 	.byte	0x04, 0x1c
        /*003a*/ 	.short	(.L_122 - .L_121)


	//   ....[0]....
.L_121:
        /*003c*/ 	.word	0x00000130


	//   ....[1]....
        /*0040*/ 	.word	0x00000230


	//   ....[2]....
        /*0044*/ 	.word	0x00000260


	//----- nvinfo : EIATTR_MAX_THREADS
	.align		4
.L_122:
        /*0048*/ 	.byte	0x04, 0x05
        /*004a*/ 	.short	(.L_124 - .L_123)
.L_123:
        /*004c*/ 	.word	0x00000100
        /*0050*/ 	.word	0x00000001
        /*0054*/ 	.word	0x00000001


	//----- nvinfo : EIATTR_CBANK_PARAM_SIZE
	.align		4
.L_124:
        /*0058*/ 	.byte	0x03, 0x19
        /*005a*/ 	.short	0x0018


	//----- nvinfo : EIATTR_PARAM_CBANK
	.align		4
        /*005c*/ 	.byte	0x04, 0x0a
        /*005e*/ 	.short	(.L_126 - .L_125)
	.align		4
.L_125:
        /*0060*/ 	.word	index@(.nv.constant0._ZN3cub18CUB_300001_SM_10006detail8for_each13static_kernelINS2_12policy_hub_t12policy_500_tEmN6thrust24THRUST_300001_SM_1000_NS8cuda_cub20__uninitialized_fill7functorINS7_10device_ptrIdEEdEEEEvT0_T1_)
        /*0064*/ 	.short	0x0380
        /*0066*/ 	.short	0x0018


	//----- nvinfo : EIATTR_SW_WAR
	.align		4
.L_126:
        /*0068*/ 	.byte	0x04, 0x36
        /*006a*/ 	.short	(.L_128 - .L_127)
.L_127:
        /*006c*/ 	.word	0x00000008
.L_128:


//--------------------- .nv.info._ZN3cub18CUB_300001_SM_10006detail11EmptyKernelIvEEvv --------------------------
	.section	.nv.info._ZN3cub18CUB_300001_SM_10006detail11EmptyKernelIvEEvv,"",@"SHT_CUDA_INFO"
	.sectionflags	@""
	.align	4


	//----- nvinfo : EIATTR_CUDA_API_VERSION
	.align		4
        /*0000*/ 	.byte	0x04, 0x37
        /*0002*/ 	.short	(.L_130 - .L_129)
.L_129:
        /*0004*/ 	.word	0x00000082


	//----- nvinfo : EIATTR_SPARSE_MMA_MASK
	.align		4
.L_130:
        /*0008*/ 	.byte	0x03, 0x50
        /*000a*/ 	.short	0x0000


	//----- nvinfo : EIATTR_MAXREG_COUNT
	.align		4
        /*000c*/ 	.byte	0x03, 0x1b
        /*000e*/ 	.short	0x00ff


	//----- nvinfo : EIATTR_MERCURY_ISA_VERSION
	.align		4
        /*0010*/ 	.byte	0x03, 0x5f
        /*0012*/ 	.short	0x0101


	//----- nvinfo : EIATTR_VRC_CTA_INIT_COUNT
	.align		4
        /*0014*/ 	.byte	0x02, 0x4a
	.zero		1
	.zero		1


	//----- nvinfo : EIATTR_EXIT_INSTR_OFFSETS
	.align		4
        /*0018*/ 	.byte	0x04, 0x1c
        /*001a*/ 	.short	(.L_132 - .L_131)


	//   ....[0]....
.L_131:
        /*001c*/ 	.word	0x00000010


	//----- nvinfo : EIATTR_SW_WAR
	.align		4
.L_132:
        /*0020*/ 	.byte	0x04, 0x36
        /*0022*/ 	.short	(.L_134 - .L_133)
.L_133:
        /*0024*/ 	.word	0x00000008
.L_134:


//--------------------- .nv.callgraph             --------------------------
	.section	.nv.callgraph,"",@"SHT_CUDA_CALLGRAPH"
	.align	4
	.sectionentsize	8
	.align		4
        /*0000*/ 	.word	0x00000000
	.align		4
        /*0004*/ 	.word	0xffffffff
	.align		4
        /*0008*/ 	.word	0x00000000
	.align		4
        /*000c*/ 	.word	0xfffffffe
	.align		4
        /*0010*/ 	.word	0x00000000
	.align		4
        /*0014*/ 	.word	0xfffffffd
	.align		4
        /*0018*/ 	.word	0x00000000
	.align		4
        /*001c*/ 	.word	0xfffffffc


//--------------------- .nv.constant4             --------------------------
	.section	.nv.constant4,"a",@progbits
	.align	8
	.align		8
.nv.constant4:
        /*0000*/ 	.dword	_ZN30_INTERNAL_bf7e10b3_4_k_cu_main4cuda3std3__45__cpo5beginE
	.align		8
        /*0008*/ 	.dword	_ZN30_INTERNAL_bf7e10b3_4_k_cu_main4cuda3std3__45__cpo3endE
	.align		8
        /*0010*/ 	.dword	_ZN30_INTERNAL_bf7e10b3_4_k_cu_main4cuda3std3__45__cpo6cbeginE
	.align		8
        /*0018*/ 	.dword	_ZN30_INTERNAL_bf7e10b3_4_k_cu_main4cuda3std3__45__cpo4cendE
	.align		8
        /*0020*/ 	.dword	_ZN30_INTERNAL_bf7e10b3_4_k_cu_main4cuda3std3__45__cpo6rbeginE
	.align		8
        /*0028*/ 	.dword	_ZN30_INTERNAL_bf7e10b3_4_k_cu_main4cuda3std3__45__cpo4rendE
	.align		8
        /*0030*/ 	.dword	_ZN30_INTERNAL_bf7e10b3_4_k_cu_main4cuda3std3__45__cpo7crbeginE
	.align		8
        /*0038*/ 	.dword	_ZN30_INTERNAL_bf7e10b3_4_k_cu_main4cuda3std3__45__cpo5crendE
	.align		8
        /*0040*/ 	.dword	_ZN30_INTERNAL_bf7e10b3_4_k_cu_main4cuda3std3__432_GLOBAL__N__bf7e10b3_4_k_cu_main6ignoreE
	.align		8
        /*0048*/ 	.dword	_ZN30_INTERNAL_bf7e10b3_4_k_cu_main4cuda3std3__419piecewise_constructE
	.align		8
        /*0050*/ 	.dword	_ZN30_INTERNAL_bf7e10b3_4_k_cu_main4cuda3std3__48in_placeE
	.align		8
        /*0058*/ 	.dword	_ZN30_INTERNAL_bf7e10b3_4_k_cu_main4cuda3std3__420unreachable_sentinelE
	.align		8
        /*0060*/ 	.dword	_ZN30_INTERNAL_bf7e10b3_4_k_cu_main4cuda3std3__47nulloptE
	.align		8
        /*0068*/ 	.dword	_ZN30_INTERNAL_bf7e10b3_4_k_cu_main4cuda3std3__48unexpectE
	.align		8
        /*0070*/ 	.dword	_ZN30_INTERNAL_bf7e10b3_4_k_cu_main4cuda3std6ranges3__45__cpo4swapE
	.align		8
        /*0078*/ 	.dword	_ZN30_INTERNAL_bf7e10b3_4_k_cu_main4cuda3std6ranges3__45__cpo9iter_moveE
	.align		8
        /*0080*/ 	.dword	_ZN30_INTERNAL_bf7e10b3_4_k_cu_main4cuda3std6ranges3__45__cpo5beginE
	.align		8
        /*0088*/ 	.dword	_ZN30_INTERNAL_bf7e10b3_4_k_cu_main4cuda3std6ranges3__45__cpo3endE
	.align		8
        /*0090*/ 	.dword	_ZN30_INTERNAL_bf7e10b3_4_k_cu_main4cuda3std6ranges3__45__cpo6cbeginE
	.align		8
        /*0098*/ 	.dword	_ZN30_INTERNAL_bf7e10b3_4_k_cu_main4cuda3std6ranges3__45__cpo4cendE
	.align		8
        /*00a0*/ 	.dword	_ZN30_INTERNAL_bf7e10b3_4_k_cu_main4cuda3std6ranges3__45__cpo7advanceE
	.align		8
        /*00a8*/ 	.dword	_ZN30_INTERNAL_bf7e10b3_4_k_cu_main4cuda3std6ranges3__45__cpo9iter_swapE
	.align		8
        /*00b0*/ 	.dword	_ZN30_INTERNAL_bf7e10b3_4_k_cu_main4cuda3std6ranges3__45__cpo4nextE
	.align		8
        /*00b8*/ 	.dword	_ZN30_INTERNAL_bf7e10b3_4_k_cu_main4cuda3std6ranges3__45__cpo4prevE
	.align		8
        /*00c0*/ 	.dword	_ZN30_INTERNAL_bf7e10b3_4_k_cu_main4cuda3std6ranges3__45__cpo4dataE
	.align		8
        /*00c8*/ 	.dword	_ZN30_INTERNAL_bf7e10b3_4_k_cu_main4cuda3std6ranges3__45__cpo5cdataE
	.align		8
        /*00d0*/ 	.dword	_ZN30_INTERNAL_bf7e10b3_4_k_cu_main4cuda3std6ranges3__45__cpo4sizeE
	.align		8
        /*00d8*/ 	.dword	_ZN30_INTERNAL_bf7e10b3_4_k_cu_main4cuda3std6ranges3__45__cpo5ssizeE
	.align		8
        /*00e0*/ 	.dword	_ZN30_INTERNAL_bf7e10b3_4_k_cu_main4cuda3std6ranges3__45__cpo8distanceE
	.align		8
        /*00e8*/ 	.dword	_ZN30_INTERNAL_bf7e10b3_4_k_cu_main6thrust24THRUST_300001_SM_1000_NS8cuda_cub3parE
	.align		8
        /*00f0*/ 	.dword	_ZN30_INTERNAL_bf7e10b3_4_k_cu_main6thrust24THRUST_300001_SM_1000_NS8cuda_cub10par_nosyncE
	.align		8
        /*00f8*/ 	.dword	_ZN30_INTERNAL_bf7e10b3_4_k_cu_main6thrust24THRUST_300001_SM_1000_NS6system6detail10sequential3seqE
	.align		8
        /*0100*/ 	.dword	_ZN30_INTERNAL_bf7e10b3_4_k_cu_main6thrust24THRUST_300001_SM_1000_NS12placeholders2_1E
	.align		8
        /*0108*/ 	.dword	_ZN30_INTERNAL_bf7e10b3_4_k_cu_main6thrust24THRUST_300001_SM_1000_NS12placeholders2_2E
	.align		8
        /*0110*/ 	.dword	_ZN30_INTERNAL_bf7e10b3_4_k_cu_main6thrust24THRUST_300001_SM_1000_NS12placeholders2_3E
	.align		8
        /*0118*/ 	.dword	_ZN30_INTERNAL_bf7e10b3_4_k_cu_main6thrust24THRUST_300001_SM_1000_NS12placeholders2_4E
	.align		8
        /*0120*/ 	.dword	_ZN30_INTERNAL_bf7e10b3_4_k_cu_main6thrust24THRUST_300001_SM_1000_NS12placeholders2_5E
	.align		8
        /*0128*/ 	.dword	_ZN30_INTERNAL_bf7e10b3_4_k_cu_main6thrust24THRUST_300001_SM_1000_NS12placeholders2_6E
	.align		8
        /*0130*/ 	.dword	_ZN30_INTERNAL_bf7e10b3_4_k_cu_main6thrust24THRUST_300001_SM_1000_NS12placeholders2_7E
	.align		8
        /*0138*/ 	.dword	_ZN30_INTERNAL_bf7e10b3_4_k_cu_main6thrust24THRUST_300001_SM_1000_NS12placeholders2_8E
	.align		8
        /*0140*/ 	.dword	_ZN30_INTERNAL_bf7e10b3_4_k_cu_main6thrust24THRUST_300001_SM_1000_NS12placeholders2_9E
	.align		8
        /*0148*/ 	.dword	_ZN30_INTERNAL_bf7e10b3_4_k_cu_main6thrust24THRUST_300001_SM_1000_NS12placeholders3_10E
	.align		8
        /*0150*/ 	.dword	_ZN30_INTERNAL_bf7e10b3_4_k_cu_main6thrust24THRUST_300001_SM_1000_NS3seqE


//--------------------- .text._ZN3cub18CUB_300001_SM_10006detail9transform16transform_kernelINS2_10policy_hubILb1EN4cuda3std3__45tupleIJN6thrust24THRUST_300001_SM_1000_NS17counting_iteratorIiNSA_11use_defaultESC_SC_EEEEEE10policy1000El13rng_transformNSA_6detail15normal_iteratorINSA_10device_ptrIdEEEEJSD_EEEvT0_iT1_T2_DpNS2_10kernel_argIT3_EE --------------------------
	.section	.text._ZN3cub18CUB_300001_SM_10006detail9transform16transform_kernelINS2_10policy_hubILb1EN4cuda3std3__45tupleIJN6thrust24THRUST_300001_SM_1000_NS17counting_iteratorIiNSA_11use_defaultESC_SC_EEEEEE10policy1000El13rng_transformNSA_6detail15normal_iteratorINSA_10device_ptrIdEEEEJSD_EEEvT0_iT1_T2_DpNS2_10kernel_argIT3_EE,"ax",@progbits
	.align	128
        .global         _ZN3cub18CUB_300001_SM_10006detail9transform16transform_kernelINS2_10policy_hubILb1EN4cuda3std3__45tupleIJN6thrust24THRUST_300001_SM_1000_NS17counting_iteratorIiNSA_11use_defaultESC_SC_EEEEEE10policy1000El13rng_transformNSA_6detail15normal_iteratorINSA_10device_ptrIdEEEEJSD_EEEvT0_iT1_T2_DpNS2_10kernel_argIT3_EE
        .type           _ZN3cub18CUB_300001_SM_10006detail9transform16transform_kernelINS2_10policy_hubILb1EN4cuda3std3__45tupleIJN6thrust24THRUST_300001_SM_1000_NS17counting_iteratorIiNSA_11use_defaultESC_SC_EEEEEE10policy1000El13rng_transformNSA_6detail15normal_iteratorINSA_10device_ptrIdEEEEJSD_EEEvT0_iT1_T2_DpNS2_10kernel_argIT3_EE,@function
        .size           _ZN3cub18CUB_300001_SM_10006detail9transform16transform_kernelINS2_10policy_hubILb1EN4cuda3std3__45tupleIJN6thrust24THRUST_300001_SM_1000_NS17counting_iteratorIiNSA_11use_defaultESC_SC_EEEEEE10policy1000El13rng_transformNSA_6detail15normal_iteratorINSA_10device_ptrIdEEEEJSD_EEEvT0_iT1_T2_DpNS2_10kernel_argIT3_EE,(.L_x_53 - _ZN3cub18CUB_300001_SM_10006detail9transform16transform_kernelINS2_10policy_hubILb1EN4cuda3std3__45tupleIJN6thrust24THRUST_300001_SM_1000_NS17counting_iteratorIiNSA_11use_defaultESC_SC_EEEEEE10policy1000El13rng_transformNSA_6detail15normal_iteratorINSA_10device_ptrIdEEEEJSD_EEEvT0_iT1_T2_DpNS2_10kernel_argIT3_EE)
        .other          _ZN3cub18CUB_300001_SM_10006detail9transform16transform_kernelINS2_10policy_hubILb1EN4cuda3std3__45tupleIJN6thrust24THRUST_300001_SM_1000_NS17counting_iteratorIiNSA_11use_defaultESC_SC_EEEEEE10policy1000El13rng_transformNSA_6detail15normal_iteratorINSA_10device_ptrIdEEEEJSD_EEEvT0_iT1_T2_DpNS2_10kernel_argIT3_EE,@"STO_CUDA_ENTRY STV_DEFAULT"
_ZN3cub18CUB_300001_SM_10006detail9transform16transform_kernelINS2_10policy_hubILb1EN4cuda3std3__45tupleIJN6thrust24THRUST_300001_SM_1000_NS17counting_iteratorIiNSA_11use_defaultESC_SC_EEEEEE10policy1000El13rng_transformNSA_6detail15normal_iteratorINSA_10device_ptrIdEEEEJSD_EEEvT0_iT1_T2_DpNS2_10kernel_argIT3_EE:
.text._ZN3cub18CUB_300001_SM_10006detail9transform16transform_kernelINS2_10policy_hubILb1EN4cuda3std3__45tupleIJN6thrust24THRUST_300001_SM_1000_NS17counting_iteratorIiNSA_11use_defaultESC_SC_EEEEEE10policy1000El13rng_transformNSA_6detail15normal_iteratorINSA_10device_ptrIdEEEEJSD_EEEvT0_iT1_T2_DpNS2_10kernel_argIT3_EE:
[----:B------:R-:W-:Y:S08]  /*0000*/  LDC R1, c[0x0][0x37c] ;  /* 0x0000df00ff017b82 */ /* 0x000ff00000000800 */
[----:B------:R-:W0:Y:S01]  /*0010*/  LDC R10, c[0x0][0x388] ;  /* 0x0000e200ff0a7b82 */ /* 0x000e220000000800 */
[----:B------:R-:W1:Y:S01]  /*0020*/  LDCU.64 UR6, c[0x0][0x380] ;  /* 0x00007000ff0677ac */ /* 0x000e620008000a00 */
[----:B------:R-:W2:Y:S06]  /*0030*/  LDCU.64 UR8, c[0x0][0x358] ;  /* 0x00006b00ff0877ac */ /* 0x000eac0008000a00 */
[----:B------:R-:W3:Y:S08]  /*0040*/  S2UR UR4, SR_CTAID.X ;  /* 0x00000000000479c3 */ /* 0x000ef00000002500 */
[----:B------:R-:W4:Y:S01]  /*0050*/  LDC.64 R8, c[0x0][0x390] ;  /* 0x0000e400ff087b82 */ /* 0x000f220000000a00 */
[----:B0-----:R-:W-:-:S05]  /*0060*/  IMAD.SHL.U32 R3, R10, 0x80, RZ ;  /* 0x000000800a037824 */ /* 0x001fca00078e00ff */
[----:B------:R-:W-:Y:S01]  /*0070*/  SHF.R.S32.HI R0, RZ, 0x1f, R3 ;  /* 0x0000001fff007819 */ /* 0x000fe20000011403 */
[----:B---3--:R-:W-:-:S04]  /*0080*/  IMAD.WIDE.U32 R4, R3, UR4, RZ ;  /* 0x0000000403047c25 */ /* 0x008fc8000f8e00ff */
[----:B------:R-:W-:Y:S01]  /*0090*/  IMAD R7, R0, UR4, RZ ;  /* 0x0000000400077c24 */ /* 0x000fe2000f8e02ff */
[C---:B-1----:R-:W-:Y:S01]  /*00a0*/  IADD3 R2, P0, PT, -R4.reuse, UR6, RZ ;  /* 0x0000000604027c10 */ /* 0x042fe2000ff1e1ff */
[----:B------:R-:W0:Y:S02]  /*00b0*/  LDCU UR4, c[0x0][0x398] ;  /* 0x00007300ff0477ac */ /* 0x000e240008000800 */
[----:B------:R-:W-:Y:S01]  /*00c0*/  IMAD.IADD R6, R5, 0x1, R7 ;  /* 0x0000000105067824 */ /* 0x000fe200078e0207 */
[----:B----4-:R-:W-:-:S04]  /*00d0*/  LEA R8, P1, R4, R8, 0x3 ;  /* 0x0000000804087211 */ /* 0x010fc800078218ff */
[----:B------:R-:W-:Y:S01]  /*00e0*/  IADD3.X R5, PT, PT, ~R6, UR7, RZ, P0, !PT ;  /* 0x0000000706057c10 */ /* 0x000fe200087fe5ff */
[----:B------:R-:W-:Y:S01]  /*00f0*/  UMOV UR7, 0xff800000 ;  /* 0xff80000000077882 */ /* 0x000fe20000000000 */
[----:B------:R-:W-:Y:S02]  /*0100*/  ISETP.LT.U32.AND P0, PT, R2, R3, PT ;  /* 0x000000030200720c */ /* 0x000fe40003f01070 */
[----:B------:R-:W-:Y:S02]  /*0110*/  LEA.HI.X R9, R4, R9, R6, 0x3, P1 ;  /* 0x0000000904097211 */ /* 0x000fe400008f1c06 */
[----:B------:R-:W-:Y:S01]  /*0120*/  ISETP.LT.AND.EX P0, PT, R5, R0, PT, P0 ;  /* 0x000000000500720c */ /* 0x000fe20003f01300 */
[----:B------:R-:W-:-:S03]  /*0130*/  IMAD.MOV.U32 R5, RZ, RZ, 0x41dfffff ;  /* 0x41dfffffff057424 */ /* 0x000fc600078e00ff */
[----:B------:R-:W-:-:S04]  /*0140*/  SEL R2, R2, R3, P0 ;  /* 0x0000000302027207 */ /* 0x000fc80000000000 */
[----:B------:R-:W-:Y:S01]  /*0150*/  ISETP.NE.AND P0, PT, R3, R2, PT ;  /* 0x000000020300720c */ /* 0x000fe20003f05270 */
[----:B0-----:R-:W-:-:S12]  /*0160*/  VIADD R3, R4, UR4 ;  /* 0x0000000404037c36 */ /* 0x001fd80008000000 */
[----:B--2---:R-:W-:Y:S05]  /*0170*/  @!P0 BRA `(.L_x_0) ;  /* 0x0000000800388947 */ /* 0x004fea0003800000 */
[----:B------:R-:W-:-:S13]  /*0180*/  ISETP.GE.AND P0, PT, R10, 0x1, PT ;  /* 0x000000010a00780c */ /* 0x000fda0003f06270 */
[----:B------:R-:W-:Y:S05]  /*0190*/  @!P0 EXIT ;  /* 0x000000000000894d */ /* 0x000fea0003800000 */
[----:B------:R-:W0:Y:S01]  /*01a0*/  LDCU UR6, c[0x0][0x38c] ;  /* 0x00007180ff0677ac */ /* 0x000e220008000800 */
[----:B------:R-:W1:Y:S01]  /*01b0*/  S2R R4, SR_TID.X ;  /* 0x0000000000047919 */ /* 0x000e620000002100 */
[----:B------:R-:W-:Y:S01]  /*01c0*/  HFMA2 R7, -RZ, RZ, 0, 0 ;  /* 0x00000000ff077431 */ /* 0x000fe200000001ff */
[----:B0-----:R-:W-:-:S04]  /*01d0*/  UIMAD.WIDE.U32 UR4, UR6, 0x3, URZ ;  /* 0x00000003060478a5 */ /* 0x001fc8000f8e00ff */
[----:B------:R-:W-:-:S04]  /*01e0*/  UIADD3 UR4, UPT, UPT, -UR5, UR6, URZ ;  /* 0x0000000605047290 */ /* 0x000fc8000fffe1ff */
[----:B------:R-:W-:-:S04]  /*01f0*/  ULEA.HI UR4, UR4, UR5, URZ, 0x1f ;  /* 0x0000000504047291 */ /* 0x000fc8000f8ff8ff */
[----:B------:R-:W-:-:S04]  /*0200*/  USHF.R.U32.HI UR4, URZ, 0x1e, UR4 ;  /* 0x0000001eff047899 */ /* 0x000fc80008011604 */
[----:B------:R-:W-:-:S04]  /*0210*/  UIMAD UR4, UR4, -0x7fffffff, UR6 ;  /* 0x80000001040478a4 */ /* 0x000fc8000f8e0206 */
[----:B------:R-:W-:-:S04]  /*0220*/  UISETP.LT.U32.AND UP0, UPT, UR4, 0x1, UPT ;  /* 0x000000010400788c */ /* 0x000fc8000bf01070 */
[----:B-1----:R-:W-:-:S12]  /*0230*/  USEL UR4, UR4, 0x1, !UP0 ;  /* 0x0000000104047887 */ /* 0x002fd8000c000000 */
.L_x_10:
[----:B0-----:R-:W0:Y:S01]  /*0240*/  LDCU UR5, c[0x0][0x388] ;  /* 0x00007100ff0577ac */ /* 0x001e220008000800 */
[C---:B------:R-:W-:Y:S01]  /*0250*/  IMAD R25, R7.reuse, 0x80, R4 ;  /* 0x0000008007197824 */ /* 0x040fe200078e0204 */
[----:B------:R-:W-:Y:S01]  /*0260*/  BSSY.RECONVERGENT B0, `(.L_x_1) ;  /* 0x000007d000007945 */ /* 0x000fe20003800200 */
[----:B------:R-:W-:-:S03]  /*0270*/  VIADD R7, R7, 0x1 ;  /* 0x0000000107077836 */ /* 0x000fc60000000000 */
[----:B------:R-:W-:Y:S02]  /*0280*/  ISETP.GE.AND P0, PT, R25, R2, PT ;  /* 0x000000021900720c */ /* 0x000fe40003f06270 */
[----:B0-----:R-:W-:-:S11]  /*0290*/  ISETP.NE.AND P1, PT, R7, UR5, PT ;  /* 0x0000000507007c0c */ /* 0x001fd6000bf25270 */
[----:B------:R-:W-:Y:S05]  /*02a0*/  @P0 BRA `(.L_x_2) ;  /* 0x0000000400e00947 */ /* 0x000fea0003800000 */
[----:B------:R-:W-:Y:S01]  /*02b0*/  IMAD.IADD R6, R3, 0x1, R25 ;  /* 0x0000000103067824 */ /* 0x000fe200078e0219 */
[----:B------:R-:W-:Y:S01]  /*02c0*/  BSSY.RECONVERGENT B1, `(.L_x_3) ;  /* 0x000003d000017945 */ /* 0x000fe20003800200 */
[----:B------:R-:W-:Y:S01]  /*02d0*/  IMAD.MOV.U32 R20, RZ, RZ, 0x1 ;  /* 0x00000001ff147424 */ /* 0x000fe200078e00ff */
[----:B------:R-:W-:Y:S02]  /*02e0*/  MOV R10, RZ ;  /* 0x000000ff000a7202 */ /* 0x000fe40000000f00 */
[----:B------:R-:W-:-:S13]  /*02f0*/  ISETP.NE.AND P0, PT, R6, RZ, PT ;  /* 0x000000ff0600720c */ /* 0x000fda0003f05270 */
[----:B------:R-:W-:Y:S05]  /*0300*/  @!P0 BRA `(.L_x_4) ;  /* 0x0000000000e08947 */ /* 0x000fea0003800000 */
[----:B------:R-:W-:Y:S01]  /*0310*/  SHF.R.S32.HI R21, RZ, 0x1f, R6 ;  /* 0x0000001fff157819 */ /* 0x000fe20000011406 */
[----:B------:R-:W-:Y:S02]  /*0320*/  IMAD.MOV.U32 R11, RZ, RZ, 0xbc8f ;  /* 0x0000bc8fff0b7424 */ /* 0x000fe400078e00ff */
[----:B------:R-:W-:Y:S02]  /*0330*/  IMAD.MOV.U32 R0, RZ, RZ, RZ ;  /* 0x000000ffff007224 */ /* 0x000fe400078e00ff */
[----:B------:R-:W-:Y:S02]  /*0340*/  IMAD.MOV.U32 R20, RZ, RZ, 0x1 ;  /* 0x00000001ff147424 */ /* 0x000fe400078e00ff */
[----:B------:R-:W-:-:S07]  /*0350*/  IMAD.MOV.U32 R10, RZ, RZ, RZ ;  /* 0x000000ffff0a7224 */ /* 0x000fce00078e00ff */
.L_x_7:
[-C--:B------:R-:W-:Y:S01]  /*0360*/  IMAD R12, R0, R11.reuse, RZ ;  /* 0x0000000b000c7224 */ /* 0x080fe200078e02ff */
[----:B------:R-:W-:Y:S01]  /*0370*/  BSSY.RECONVERGENT B2, `(.L_x_5) ;  /* 0x000002b000027945 */ /* 0x000fe20003800200 */
[----:B------:R-:W-:-:S04]  /*0380*/  IMAD.WIDE.U32 R18, R11, R11, RZ ;  /* 0x0000000b0b127225 */ /* 0x000fc800078e00ff */
[----:B------:R-:W-:Y:S02]  /*0390*/  IMAD R13, R11, R0, R12 ;  /* 0x000000000b0d7224 */ /* 0x000fe400078e020c */
[----:B------:R-:W-:Y:S01]  /*03a0*/  IMAD.WIDE.U32 R14, R18, 0x3, RZ ;  /* 0x00000003120e7825 */ /* 0x000fe200078e00ff */
[----:B------:R-:W-:Y:S02]  /*03b0*/  LOP3.LUT R14, R6, 0x1, RZ, 0xc0, !PT ;  /* 0x00000001060e7812 */ /* 0x000fe400078ec0ff */
[----:B------:R-:W-:Y:S02]  /*03c0*/  IADD3 R19, PT, PT, R19, R13, RZ ;  /* 0x0000000d13137210 */ /* 0x000fe40007ffe0ff */
[----:B------:R-:W-:-:S03]  /*03d0*/  ISETP.NE.U32.AND P2, PT, R14, 0x1, PT ;  /* 0x000000010e00780c */ /* 0x000fc60003f45070 */
[----:B------:R-:W-:Y:S01]  /*03e0*/  IMAD.WIDE.U32 R12, R19, 0x3, RZ ;  /* 0x00000003130c7825 */ /* 0x000fe200078e00ff */
[----:B------:R-:W-:-:S03]  /*03f0*/  ISETP.NE.U32.AND.EX P2, PT, RZ, RZ, PT, P2 ;  /* 0x000000ffff00720c */ /* 0x000fc60003f45120 */
[----:B------:R-:W-:-:S04]  /*0400*/  IMAD.WIDE.U32 R12, P0, R18, -0x7fffffff, R12 ;  /* 0x80000001120c7825 */ /* 0x000fc8000780000c */
[----:B------:R-:W-:Y:S01]  /*0410*/  IMAD.X R17, RZ, RZ, RZ, P0 ;  /* 0x000000ffff117224 */ /* 0x000fe200000e06ff */
[----:B------:R-:W-:Y:S01]  /*0420*/  IADD3 RZ, P0, PT, R15, R12, RZ ;  /* 0x0000000c0fff7210 */ /* 0x000fe20007f1e0ff */
[----:B------:R-:W-:-:S04]  /*0430*/  IMAD.MOV.U32 R16, RZ, RZ, R13 ;  /* 0x000000ffff107224 */ /* 0x000fc800078e000d */
[----:B------:R-:W-:Y:S01]  /*0440*/  IMAD.WIDE.U32.X R16, R19, -0x7fffffff, R16, P0 ;  /* 0x8000000113107825 */ /* 0x000fe200000e0410 */
[----:B------:R-:W-:-:S04]  /*0450*/  ISETP.GT.U32.AND P0, PT, R6, 0x1, PT ;  /* 0x000000010600780c */ /* 0x000fc80003f04070 */
[--C-:B------:R-:W-:Y:S02]  /*0460*/  SHF.R.U64 R13, R16, 0x1e, R17.reuse ;  /* 0x0000001e100d7819 */ /* 0x100fe40000001211 */
[----:B------:R-:W-:-:S03]  /*0470*/  SHF.R.U32.HI R12, RZ, 0x1e, R17 ;  /* 0x0000001eff0c7819 */ /* 0x000fc60000011611 */
[----:B------:R-:W-:-:S04]  /*0480*/  IMAD.WIDE.U32 R18, R13, -0x7fffffff, R18 ;  /* 0x800000010d127825 */ /* 0x000fc800078e0012 */
[----:B------:R-:W-:Y:S01]  /*0490*/  IMAD R12, R12, -0x7fffffff, RZ ;  /* 0x800000010c0c7824 */ /* 0x000fe200078e02ff */
[----:B------:R-:W-:Y:S06]  /*04a0*/  @P2 BRA `(.L_x_6) ;  /* 0x00000000005c2947 */ /* 0x000fec0003800000 */
[-C--:B------:R-:W-:Y:S02]  /*04b0*/  IMAD R15, R10, R11.reuse, RZ ;  /* 0x0000000b0a0f7224 */ /* 0x080fe400078e02ff */
[----:B------:R-:W-:-:S04]  /*04c0*/  IMAD.WIDE.U32 R10, R20, R11, RZ ;  /* 0x0000000b140a7225 */ /* 0x000fc800078e00ff */
[----:B------:R-:W-:Y:S02]  /*04d0*/  IMAD R15, R0, R20, R15 ;  /* 0x00000014000f7224 */ /* 0x000fe400078e020f */
[----:B------:R-:W-:-:S04]  /*04e0*/  IMAD.WIDE.U32 R22, R10, 0x5, RZ ;  /* 0x000000050a167825 */ /* 0x000fc800078e00ff */
[----:B------:R-:W-:-:S04]  /*04f0*/  IMAD.IADD R11, R11, 0x1, R15 ;  /* 0x000000010b0b7824 */ /* 0x000fc800078e020f */
[----:B------:R-:W-:-:S04]  /*0500*/  IMAD.WIDE.U32 R14, R11, 0x5, RZ ;  /* 0x000000050b0e7825 */ /* 0x000fc800078e00ff */
[----:B------:R-:W-:-:S04]  /*0510*/  IMAD.WIDE.U32 R14, P2, R10, 0x2, R14 ;  /* 0x000000020a0e7825 */ /* 0x000fc8000784000e */
[----:B------:R-:W-:Y:S01]  /*0520*/  IMAD.X R17, RZ, RZ, RZ, P2 ;  /* 0x000000ffff117224 */ /* 0x000fe200010e06ff */
[----:B------:R-:W-:Y:S02]  /*0530*/  IADD3 RZ, P2, PT, R23, R14, RZ ;  /* 0x0000000e17ff7210 */ /* 0x000fe40007f5e0ff */
[----:B------:R-:W-:-:S05]  /*0540*/  MOV R16, R15 ;  /* 0x0000000f00107202 */ /* 0x000fca0000000f00 */
[----:B------:R-:W-:-:S03]  /*0550*/  IMAD.WIDE.U32.X R16, R11, 0x2, R16, P2 ;  /* 0x000000020b107825 */ /* 0x000fc600010e0410 */
[----:B------:R-:W-:-:S05]  /*0560*/  IADD3 R15, P2, PT, R10, -R16, RZ ;  /* 0x800000100a0f7210 */ /* 0x000fca0007f5e0ff */
[----:B------:R-:W-:-:S05]  /*0570*/  IMAD.X R0, R11, 0x1, ~R17, P2 ;  /* 0x000000010b007824 */ /* 0x000fca00010e0e11 */
[--C-:B------:R-:W-:Y:S02]  /*0580*/  SHF.R.U64 R15, R15, 0x1, R0.reuse ;  /* 0x000000010f0f7819 */ /* 0x100fe40000001200 */
[----:B------:R-:W-:Y:S02]  /*0590*/  SHF.R.U32.HI R23, RZ, 0x1, R0 ;  /* 0x00000001ff177819 */ /* 0x000fe40000011600 */
[----:B------:R-:W-:-:S05]  /*05a0*/  IADD3 R0, P2, PT, R15, R16, RZ ;  /* 0x000000100f007210 */ /* 0x000fca0007f5e0ff */
[----:B------:R-:W-:-:S05]  /*05b0*/  IMAD.X R15, R23, 0x1, R17, P2 ;  /* 0x00000001170f7824 */ /* 0x000fca00010e0611 */
[--C-:B------:R-:W-:Y:S02]  /*05c0*/  SHF.R.U64 R17, R0, 0x1e, R15.reuse ;  /* 0x0000001e00117819 */ /* 0x100fe4000000120f */
[----:B------:R-:W-:-:S03]  /*05d0*/  SHF.R.U32.HI R0, RZ, 0x1e, R15 ;  /* 0x0000001eff007819 */ /* 0x000fc6000001160f */
[----:B------:R-:W-:-:S04]  /*05e0*/  IMAD.WIDE.U32 R14, R17, -0x7fffffff, R10 ;  /* 0x80000001110e7825 */ /* 0x000fc800078e000a */
[----:B------:R-:W-:Y:S02]  /*05f0*/  IMAD R0, R0, -0x7fffffff, RZ ;  /* 0x8000000100007824 */ /* 0x000fe400078e02ff */
[----:B------:R-:W-:-:S03]  /*0600*/  IMAD.MOV.U32 R20, RZ, RZ, R14 ;  /* 0x000000ffff147224 */ /* 0x000fc600078e000e */
[----:B------:R-:W-:-:S07]  /*0610*/  IADD3 R10, PT, PT, R15, -R17, R0 ;  /* 0x800000110f0a7210 */ /* 0x000fce0007ffe000 */
.L_x_6:
[----:B------:R-:W-:Y:S05]  /*0620*/  BSYNC.RECONVERGENT B2 ;  /* 0x0000000000027941 */ /* 0x000fea0003800200 */
.L_x_5:
[----:B------:R-:W-:Y:S01]  /*0630*/  ISETP.GT.U32.AND.EX P0, PT, R21, RZ, PT, P0 ;  /* 0x000000ff1500720c */ /* 0x000fe20003f04100 */
[----:B------:R-:W-:Y:S01]  /*0640*/  IMAD.MOV.U32 R11, RZ, RZ, R18 ;  /* 0x000000ffff0b7224 */ /* 0x000fe200078e0012 */
[--C-:B------:R-:W-:Y:S02]  /*0650*/  SHF.R.U64 R6, R6, 0x1, R21.reuse ;  /* 0x0000000106067819 */ /* 0x100fe40000001215 */
[----:B------:R-:W-:Y:S02]  /*0660*/  SHF.R.U32.HI R21, RZ, 0x1, R21 ;  /* 0x00000001ff157819 */ /* 0x000fe40000011615 */
[----:B------:R-:W-:-:S07]  /*0670*/  IADD3 R0, PT, PT, R19, -R13, R12 ;  /* 0x8000000d13007210 */ /* 0x000fce0007ffe00c */
[----:B------:R-:W-:Y:S05]  /*0680*/  @P0 BRA `(.L_x_7) ;  /* 0xfffffffc00340947 */ /* 0x000fea000383ffff */
.L_x_4:
[----:B------:R-:W-:Y:S05]  /*0690*/  BSYNC.RECONVERGENT B1 ;  /* 0x0000000000017941 */ /* 0x000fea0003800200 */
.L_x_3:
[----:B------:R-:W-:Y:S01]  /*06a0*/  IMAD R17, R10, UR4, RZ ;  /* 0x000000040a117c24 */ /* 0x000fe2000f8e02ff */
[----:B------:R-:W-:Y:S01]  /*06b0*/  BSSY.RECONVERGENT B1, `(.L_x_8) ;  /* 0x0000032000017945 */ /* 0x000fe20003800200 */
[----:B------:R-:W-:-:S05]  /*06c0*/  IMAD.WIDE.U32 R20, R20, UR4, RZ ;  /* 0x0000000414147c25 */ /* 0x000fca000f8e00ff */
[----:B------:R-:W-:-:S05]  /*06d0*/  IADD3 R17, PT, PT, R21, R17, RZ ;  /* 0x0000001115117210 */ /* 0x000fca0007ffe0ff */
[----:B------:R-:W-:-:S04]  /*06e0*/  IMAD.WIDE.U32 R10, R17, 0x5, RZ ;  /* 0x00000005110a7825 */ /* 0x000fc800078e00ff */
[----:B------:R-:W-:-:S04]  /*06f0*/  IMAD.WIDE.U32 R12, P0, R20, 0x2, R10 ;  /* 0x00000002140c7825 */ /* 0x000fc8000780000a */
[----:B------:R-:W-:-:S04]  /*0700*/  IMAD.WIDE.U32 R10, R20, 0x5, RZ ;  /* 0x00000005140a7825 */ /* 0x000fc800078e00ff */
[----:B------:R-:W-:Y:S01]  /*0710*/  IMAD.X R15, RZ, RZ, RZ, P0 ;  /* 0x000000ffff0f7224 */ /* 0x000fe200000e06ff */
[----:B------:R-:W-:Y:S01]  /*0720*/  IADD3 RZ, P0, PT, R11, R12, RZ ;  /* 0x0000000c0bff7210 */ /* 0x000fe20007f1e0ff */
[----:B------:R-:W-:Y:S02]  /*0730*/  IMAD.MOV.U32 R14, RZ, RZ, R13 ;  /* 0x000000ffff0e7224 */ /* 0x000fe400078e000d */
[----:B------:R-:W-:Y:S02]  /*0740*/  IMAD.MOV.U32 R12, RZ, RZ, 0x1 ;  /* 0x00000001ff0c7424 */ /* 0x000fe400078e00ff */
[----:B------:R-:W-:-:S03]  /*0750*/  IMAD.WIDE.U32.X R10, R17, 0x2, R14, P0 ;  /* 0x00000002110a7825 */ /* 0x000fc600000e040e */
[----:B------:R-:W-:-:S05]  /*0760*/  IADD3 R13, P0, PT, R20, -R10, RZ ;  /* 0x8000000a140d7210 */ /* 0x000fca0007f1e0ff */
[----:B------:R-:W-:-:S05]  /*0770*/  IMAD.X R0, R17, 0x1, ~R11, P0 ;  /* 0x0000000111007824 */ /* 0x000fca00000e0e0b */
[--C-:B------:R-:W-:Y:S02]  /*0780*/  SHF.R.U64 R13, R13, 0x1, R0.reuse ;  /* 0x000000010d0d7819 */ /* 0x100fe40000001200 */
[----:B------:R-:W-:Y:S02]  /*0790*/  SHF.R.U32.HI R15, RZ, 0x1, R0 ;  /* 0x00000001ff0f7819 */ /* 0x000fe40000011600 */
[----:B------:R-:W-:Y:S02]  /*07a0*/  IADD3 R0, P0, PT, R13, R10, RZ ;  /* 0x0000000a0d007210 */ /* 0x000fe40007f1e0ff */
[----:B------:R-:W0:Y:S01]  /*07b0*/  MUFU.RCP64H R13, 2.14748262400000000000e+09 ;  /* 0x41dfffff000d7908 */ /* 0x000e220000001800 */
[----:B------:R-:W-:Y:S02]  /*07c0*/  MOV R10, 0xff800000 ;  /* 0xff800000000a7802 */ /* 0x000fe40000000f00 */
[----:B------:R-:W-:-:S05]  /*07d0*/  IMAD.X R11, R15, 0x1, R11, P0 ;  /* 0x000000010f0b7824 */ /* 0x000fca00000e060b */
[----:B------:R-:W-:-:S05]  /*07e0*/  SHF.R.U64 R11, R0, 0x1e, R11 ;  /* 0x0000001e000b7819 */ /* 0x000fca000000120b */
[----:B------:R-:W-:Y:S02]  /*07f0*/  IMAD R20, R11, -0x7fffffff, R20 ;  /* 0x800000010b147824 */ /* 0x000fe400078e0214 */
[----:B------:R-:W-:Y:S02]  /*0800*/  IMAD.MOV.U32 R11, RZ, RZ, 0x41dfffff ;  /* 0x41dfffffff0b7424 */ /* 0x000fe400078e00ff */
[----:B------:R-:W-:-:S05]  /*0810*/  IMAD.HI.U32 R0, R20, 0x5e4789c9, RZ ;  /* 0x5e4789c914007827 */ /* 0x000fca00078e00ff */
[----:B------:R-:W-:-:S05]  /*0820*/  SHF.R.U32.HI R15, RZ, 0xe, R0 ;  /* 0x0000000eff0f7819 */ /* 0x000fca0000011600 */
[C---:B------:R-:W-:Y:S02]  /*0830*/  IMAD R20, R15.reuse, -0xadc8, R20 ;  /* 0xffff52380f147824 */ /* 0x040fe400078e0214 */
[----:B------:R-:W-:Y:S01]  /*0840*/  IMAD R17, R15, 0xd47, RZ ;  /* 0x00000d470f117824 */ /* 0x000fe200078e02ff */
[----:B0-----:R-:W-:Y:S01]  /*0850*/  DFMA R14, R12, -R10, 1 ;  /* 0x3ff000000c0e742b */ /* 0x001fe2000000080a */
[----:B------:R-:W-:-:S03]  /*0860*/  IMAD R20, R20, 0xbc8f, RZ ;  /* 0x0000bc8f14147824 */ /* 0x000fc600078e02ff */
[----:B------:R-:W-:Y:S02]  /*0870*/  LOP3.LUT R19, R17, 0x7fffffff, RZ, 0x3c, !PT ;  /* 0x7fffffff11137812 */ /* 0x000fe400078e3cff */
[----:B------:R-:W-:Y:S02]  /*0880*/  ISETP.GE.U32.AND P0, PT, R20, R17, PT ;  /* 0x000000111400720c */ /* 0x000fe40003f06070 */
[----:B------:R-:W-:-:S08]  /*0890*/  DFMA R14, R14, R14, R14 ;  /* 0x0000000e0e0e722b */ /* 0x000fd0000000000e */
[----:B------:R-:W-:-:S03]  /*08a0*/  DFMA R14, R12, R14, R12 ;  /* 0x0000000e0c0e722b */ /* 0x000fc6000000000c */
[----:B------:R-:W-:-:S05]  /*08b0*/  @P0 IMAD.MOV R19, RZ, RZ, -R17 ;  /* 0x000000ffff130224 */ /* 0x000fca00078e0a11 */
[----:B------:R-:W-:Y:S01]  /*08c0*/  IADD3 R12, PT, PT, R20, -0x1, R19 ;  /* 0xffffffff140c7810 */ /* 0x000fe20007ffe013 */
[----:B------:R-:W-:-:S05]  /*08d0*/  DFMA R16, R14, -R10, 1 ;  /* 0x3ff000000e10742b */ /* 0x000fca000000080a */
[----:B------:R-:W0:Y:S03]  /*08e0*/  I2F.F64.U32 R12, R12 ;  /* 0x0000000c000c7312 */ /* 0x000e260000201800 */
[----:B------:R-:W-:-:S08]  /*08f0*/  DFMA R16, R14, R16, R14 ;  /* 0x000000100e10722b */ /* 0x000fd0000000000e */
[----:B0-----:R-:W-:Y:S01]  /*0900*/  DMUL R14, R12, R16 ;  /* 0x000000100c0e7228 */ /* 0x001fe20000000000 */
[----:B------:R-:W-:-:S07]  /*0910*/  FSETP.GEU.AND P2, PT, |R13|, 6.5827683646048100446e-37, PT ;  /* 0x036000000d00780b */ /* 0x000fce0003f4e200 */
[----:B------:R-:W-:-:S08]  /*0920*/  DFMA R10, R14, -R10, R12 ;  /* 0x8000000a0e0a722b */ /* 0x000fd0000000000c */
[----:B------:R-:W-:-:S10]  /*0930*/  DFMA R10, R16, R10, R14 ;  /* 0x0000000a100a722b */ /* 0x000fd4000000000e */
[----:B------:R-:W-:-:S05]  /*0940*/  FFMA R0, RZ, 27.999998092651367188, R11 ;  /* 0x41dfffffff007823 */ /* 0x000fca000000000b */
[----:B------:R-:W-:-:S13]  /*0950*/  FSETP.GT.AND P0, PT, |R0|, 1.469367938527859385e-39, PT ;  /* 0x001000000000780b */ /* 0x000fda0003f04200 */
[----:B------:R-:W-:Y:S05]  /*0960*/  @P0 BRA P2, `(.L_x_9) ;  /* 0x0000000000180947 */ /* 0x000fea0001000000 */
[----:B------:R-:W-:Y:S01]  /*0970*/  IMAD.MOV.U32 R14, RZ, RZ, R12 ;  /* 0x000000ffff0e7224 */ /* 0x000fe200078e000c */
[----:B------:R-:W-:Y:S02]  /*0980*/  MOV R15, R13 ;  /* 0x0000000d000f7202 */ /* 0x000fe40000000f00 */
[----:B------:R-:W-:-:S07]  /*0990*/  MOV R0, 0x9b0 ;  /* 0x000009b000007802 */ /* 0x000fce0000000f00 */
[----:B------:R-:W-:Y:S05]  /*09a0*/  CALL.REL.NOINC `($__internal_0_$__cuda_sm20_div_rn_f64_full) ;  /* 0x0000000800547944 */ /* 0x000fea0003c00000 */
[----:B------:R-:W-:Y:S02]  /*09b0*/  IMAD.MOV.U32 R10, RZ, RZ, R18 ;  /* 0x000000ffff0a7224 */ /* 0x000fe400078e0012 */
[----:B------:R-:W-:-:S07]  /*09c0*/  IMAD.MOV.U32 R11, RZ, RZ, R19 ;  /* 0x000000ffff0b7224 */ /* 0x000fce00078e0013 */
.L_x_9:
[----:B------:R-:W-:Y:S05]  /*09d0*/  BSYNC.RECONVERGENT B1 ;  /* 0x0000000000017941 */ /* 0x000fea0003800200 */
.L_x_8:
[----:B------:R-:W-:Y:S02]  /*09e0*/  IMAD.MOV.U32 R12, RZ, RZ, 0x0 ;  /* 0x00000000ff0c7424 */ /* 0x000fe400078e00ff */
[----:B------:R-:W-:-:S06]  /*09f0*/  IMAD.MOV.U32 R13, RZ, RZ, 0x402e0000 ;  /* 0x402e0000ff0d7424 */ /* 0x000fcc00078e00ff */
[----:B------:R-:W-:Y:S01]  /*0a00*/  DFMA R10, R10, R12, 25 ;  /* 0x403900000a0a742b */ /* 0x000fe2000000000c */
[----:B------:R-:W-:-:S06]  /*0a10*/  IMAD.WIDE R12, R25, 0x8, R8 ;  /* 0x00000008190c7825 */ /* 0x000fcc00078e0208 */
[----:B------:R0:W-:Y:S04]  /*0a20*/  STG.E.64 desc[UR8][R12.64], R10 ;  /* 0x0000000a0c007986 */ /* 0x0001e8000c101b08 */
.L_x_2:
[----:B------:R-:W-:Y:S05]  /*0a30*/  BSYNC.RECONVERGENT B0 ;  /* 0x0000000000007941 */ /* 0x000fea0003800200 */
.L_x_1:
[----:B------:R-:W-:Y:S05]  /*0a40*/  @P1 BRA `(.L_x_10) ;  /* 0xfffffff400fc1947 */ /* 0x000fea000383ffff */
[----:B------:R-:W-:Y:S05]  /*0a50*/  EXIT ;  /* 0x000000000000794d */ /* 0x000fea0003800000 */
.L_x_0:
[----:B------:R-:W-:-:S13]  /*0a60*/  ISETP.GE.AND P0, PT, R10, 0x1, PT ;  /* 0x000000010a00780c */ /* 0x000fda0003f06270 */
[----:B------:R-:W-:Y:S05]  /*0a70*/  @!P0 EXIT ;  /* 0x000000000000894d */ /* 0x000fea0003800000 */
[----:B------:R-:W0:Y:S01]  /*0a80*/  LDCU UR6, c[0x0][0x38c] ;  /* 0x00007180ff0677ac */ /* 0x000e220008000800 */
[----:B------:R-:W1:Y:S01]  /*0a90*/  S2R R2, SR_TID.X ;  /* 0x0000000000027919 */ /* 0x000e620000002100 */
[----:B------:R-:W-:Y:S01]  /*0aa0*/  MOV R7, RZ ;  /* 0x000000ff00077202 */ /* 0x000fe20000000f00 */
[----:B0-----:R-:W-:-:S04]  /*0ab0*/  UIMAD.WIDE.U32 UR4, UR6, 0x3, URZ ;  /* 0x00000003060478a5 */ /* 0x001fc8000f8e00ff */
[----:B------:R-:W-:-:S04]  /*0ac0*/  UIADD3 UR4, UPT, UPT, -UR5, UR6, URZ ;  /* 0x0000000605047290 */ /* 0x000fc8000fffe1ff */
[----:B------:R-:W-:-:S04]  /*0ad0*/  ULEA.HI UR4, UR4, UR5, URZ, 0x1f ;  /* 0x0000000504047291 */ /* 0x000fc8000f8ff8ff */
[----:B------:R-:W-:-:S04]  /*0ae0*/  USHF.R.U32.HI UR4, URZ, 0x1e, UR4 ;  /* 0x0000001eff047899 */ /* 0x000fc80008011604 */
[----:B------:R-:W-:-:S04]  /*0af0*/  UIMAD UR4, UR4, -0x7fffffff, UR6 ;  /* 0x80000001040478a4 */ /* 0x000fc8000f8e0206 */
[----:B------:R-:W-:-:S04]  /*0b00*/  UISETP.LT.U32.AND UP0, UPT, UR4, 0x1, UPT ;  /* 0x000000010400788c */ /* 0x000fc8000bf01070 */
[----:B-1----:R-:W-:-:S12]  /*0b10*/  USEL UR4, UR4, 0x1, !UP0 ;  /* 0x0000000104047887 */ /* 0x002fd8000c000000 */
.L_x_18:
[----:B------:R-:W-:Y:S01]  /*0b20*/  IMAD R4, R7, 0x80, R2 ;  /* 0x0000008007047824 */ /* 0x000fe200078e0202 */
[----:B------:R-:W-:Y:S01]  /*0b30*/  BSSY.RECONVERGENT B0, `(.L_x_11) ;  /* 0x000003e000007945 */ /* 0x000fe20003800200 */
[----:B------:R-:W-:Y:S02]  /*0b40*/  IMAD.MOV.U32 R18, RZ, RZ, 0x1 ;  /* 0x00000001ff127424 */ /* 0x000fe400078e00ff */
[----:B------:R-:W-:Y:S02]  /*0b50*/  IMAD.IADD R19, R3, 0x1, R4 ;  /* 0x0000000103137824 */ /* 0x000fe400078e0204 */
[----:B------:R-:W-:-:S03]  /*0b60*/  IMAD.MOV.U32 R20, RZ, RZ, RZ ;  /* 0x000000ffff147224 */ /* 0x000fc600078e00ff */
[----:B------:R-:W-:-:S13]  /*0b70*/  ISETP.NE.AND P0, PT, R19, RZ, PT ;  /* 0x000000ff1300720c */ /* 0x000fda0003f05270 */
[----:B------:R-:W-:Y:S05]  /*0b80*/  @!P0 BRA `(.L_x_12) ;  /* 0x0000000000e08947 */ /* 0x000fea0003800000 */
[----:B------:R-:W-:Y:S01]  /*0b90*/  HFMA2 R21, -RZ, RZ, 0, -1.1396484375 ;  /* 0x0000bc8fff157431 */ /* 0x000fe200000001ff */
[----:B------:R-:W-:Y:S01]  /*0ba0*/  SHF.R.S32.HI R0, RZ, 0x1f, R19 ;  /* 0x0000001fff007819 */ /* 0x000fe20000011413 */
[----:B------:R-:W-:Y:S02]  /*0bb0*/  IMAD.MOV.U32 R6, RZ, RZ, RZ ;  /* 0x000000ffff067224 */ /* 0x000fe400078e00ff */
[----:B------:R-:W-:Y:S02]  /*0bc0*/  IMAD.MOV.U32 R18, RZ, RZ, 0x1 ;  /* 0x00000001ff127424 */ /* 0x000fe400078e00ff */
[----:B------:R-:W-:-:S07]  /*0bd0*/  IMAD.MOV.U32 R20, RZ, RZ, RZ ;  /* 0x000000ffff147224 */ /* 0x000fce00078e00ff */
.L_x_15:
        /* <DEDUP_REMOVED lines=28> */
[----:B------:R-:W-:Y:S01]  /*0da0*/  IMAD.MOV.U32 R22, RZ, RZ, R17 ;  /* 0x000000ffff167224 */ /* 0x000fe200078e0011 */
[----:B------:R-:W-:Y:S02]  /*0db0*/  IADD3.X R23, PT, PT, RZ, RZ, RZ, P1, !PT ;  /* 0x000000ffff177210 */ /* 0x000fe40000ffe4ff */
[----:B------:R-:W-:-:S05]  /*0dc0*/  IADD3 RZ, P1, PT, R21, R16, RZ ;  /* 0x0000001015ff7210 */ /* 0x000fca0007f3e0ff */
        /* <DEDUP_REMOVED lines=10> */
[----:B------:R-:W-:Y:S01]  /*0e70*/  IMAD R6, R6, -0x7fffffff, RZ ;  /* 0x8000000106067824 */ /* 0x000fe200078e02ff */
[----:B------:R-:W-:-:S04]  /*0e80*/  MOV R18, R12 ;  /* 0x0000000c00127202 */ /* 0x000fc80000000f00 */
[----:B------:R-:W-:-:S07]  /*0e90*/  IADD3 R20, PT, PT, R13, -R17, R6 ;  /* 0x800000110d147210 */ /* 0x000fce0007ffe006 */
.L_x_14:
[----:B------:R-:W-:Y:S05]  /*0ea0*/  BSYNC.RECONVERGENT B1 ;  /* 0x0000000000017941 */ /* 0x000fea0003800200 */
.L_x_13:
[----:B------:R-:W-:Y:S01]  /*0eb0*/  ISETP.GT.U32.AND.EX P0, PT, R0, RZ, PT, P0 ;  /* 0x000000ff0000720c */ /* 0x000fe20003f04100 */
[----:B------:R-:W-:Y:S01]  /*0ec0*/  IMAD.MOV.U32 R21, RZ, RZ, R10 ;  /* 0x000000ffff157224 */ /* 0x000fe200078e000a */
[--C-:B------:R-:W-:Y:S02]  /*0ed0*/  SHF.R.U64 R19, R19, 0x1, R0.reuse ;  /* 0x0000000113137819 */ /* 0x100fe40000001200 */
[----:B------:R-:W-:Y:S02]  /*0ee0*/  SHF.R.U32.HI R0, RZ, 0x1, R0 ;  /* 0x00000001ff007819 */ /* 0x000fe40000011600 */
[----:B------:R-:W-:-:S07]  /*0ef0*/  IADD3 R6, PT, PT, R11, -R15, R14 ;  /* 0x8000000f0b067210 */ /* 0x000fce0007ffe00e */
[----:B------:R-:W-:Y:S05]  /*0f00*/  @P0 BRA `(.L_x_15) ;  /* 0xfffffffc00340947 */ /* 0x000fea000383ffff */
.L_x_12:
[----:B------:R-:W-:Y:S05]  /*0f10*/  BSYNC.RECONVERGENT B0 ;  /* 0x0000000000007941 */ /* 0x000fea0003800200 */
.L_x_11:
[----:B------:R-:W-:Y:S01]  /*0f20*/  IMAD R17, R20, UR4, RZ ;  /* 0x0000000414117c24 */ /* 0x000fe2000f8e02ff */
[----:B------:R-:W-:Y:S01]  /*0f30*/  BSSY.RECONVERGENT B0, `(.L_x_16) ;  /* 0x0000032000007945 */ /* 0x000fe20003800200 */
[----:B------:R-:W-:-:S04]  /*0f40*/  IMAD.WIDE.U32 R18, R18, UR4, RZ ;  /* 0x0000000412127c25 */ /* 0x000fc8000f8e00ff */
[----:B------:R-:W-:-:S04]  /*0f50*/  IMAD.IADD R17, R19, 0x1, R17 ;  /* 0x0000000113117824 */ /* 0x000fc800078e0211 */
[----:B------:R-:W-:-:S04]  /*0f60*/  IMAD.WIDE.U32 R10, R17, 0x5, RZ ;  /* 0x00000005110a7825 */ /* 0x000fc800078e00ff */
[----:B------:R-:W-:-:S04]  /*0f70*/  IMAD.WIDE.U32 R12, P0, R18, 0x2, R10 ;  /* 0x00000002120c7825 */ /* 0x000fc8000780000a */
[----:B------:R-:W-:Y:S01]  /*0f80*/  IMAD.WIDE.U32 R10, R18, 0x5, RZ ;  /* 0x00000005120a7825 */ /* 0x000fe200078e00ff */
[----:B------:R-:W-:-:S03]  /*0f90*/  MOV R14, R13 ;  /* 0x0000000d000e7202 */ /* 0x000fc60000000f00 */
[----:B------:R-:W-:Y:S01]  /*0fa0*/  IMAD.X R15, RZ, RZ, RZ, P0 ;  /* 0x000000ffff0f7224 */ /* 0x000fe200000e06ff */
[----:B------:R-:W-:Y:S01]  /*0fb0*/  IADD3 RZ, P0, PT, R11, R12, RZ ;  /* 0x0000000c0bff7210 */ /* 0x000fe20007f1e0ff */
[----:B------:R-:W-:-:S04]  /*0fc0*/  IMAD.MOV.U32 R12, RZ, RZ, 0x1 ;  /* 0x00000001ff0c7424 */ /* 0x000fc800078e00ff */
[----:B------:R-:W-:-:S03]  /*0fd0*/  IMAD.WIDE.U32.X R10, R17, 0x2, R14, P0 ;  /* 0x00000002110a7825 */ /* 0x000fc600000e040e */
[----:B------:R-:W-:-:S05]  /*0fe0*/  IADD3 R13, P0, PT, R18, -R10, RZ ;  /* 0x8000000a120d7210 */ /* 0x000fca0007f1e0ff */
[----:B------:R-:W-:-:S05]  /*0ff0*/  IMAD.X R0, R17, 0x1, ~R11, P0 ;  /* 0x0000000111007824 */ /* 0x000fca00000e0e0b */
[--C-:B------:R-:W-:Y:S02]  /*1000*/  SHF.R.U64 R13, R13, 0x1, R0.reuse ;  /* 0x000000010d0d7819 */ /* 0x100fe40000001200 */
[----:B------:R-:W-:Y:S02]  /*1010*/  SHF.R.U32.HI R15, RZ, 0x1, R0 ;  /* 0x00000001ff0f7819 */ /* 0x000fe40000011600 */
[----:B------:R-:W-:Y:S01]  /*1020*/  IADD3 R0, P0, PT, R13, R10, RZ ;  /* 0x0000000a0d007210 */ /* 0x000fe20007f1e0ff */
[----:B------:R-:W-:Y:S01]  /*1030*/  IMAD.MOV.U32 R10, RZ, RZ, -0x800000 ;  /* 0xff800000ff0a7424 */ /* 0x000fe200078e00ff */
[----:B------:R-:W0:Y:S03]  /*1040*/  MUFU.RCP64H R13, 2.14748262400000000000e+09 ;  /* 0x41dfffff000d7908 */ /* 0x000e260000001800 */
[----:B------:R-:W-:-:S05]  /*1050*/  IMAD.X R11, R15, 0x1, R11, P0 ;  /* 0x000000010f0b7824 */ /* 0x000fca00000e060b */
[----:B------:R-:W-:-:S05]  /*1060*/  SHF.R.U64 R11, R0, 0x1e, R11 ;  /* 0x0000001e000b7819 */ /* 0x000fca000000120b */
[----:B------:R-:W-:Y:S01]  /*1070*/  IMAD R18, R11, -0x7fffffff, R18 ;  /* 0x800000010b127824 */ /* 0x000fe200078e0212 */
[----:B------:R-:W-:-:S03]  /*1080*/  MOV R11, 0x41dfffff ;  /* 0x41dfffff000b7802 */ /* 0x000fc60000000f00 */
        /* <DEDUP_REMOVED lines=28> */
.L_x_17:
[----:B------:R-:W-:Y:S05]  /*1250*/  BSYNC.RECONVERGENT B0 ;  /* 0x0000000000007941 */ /* 0x000fea0003800200 */
.L_x_16:
[----:B------:R-:W0:Y:S01]  /*1260*/  LDCU UR5, c[0x0][0x388] ;  /* 0x00007100ff0577ac */ /* 0x000e220008000800 */
[----:B------:R-:W-:Y:S01]  /*1270*/  VIADD R7, R7, 0x1 ;  /* 0x0000000107077836 */ /* 0x000fe20000000000 */
[----:B------:R-:W-:Y:S01]  /*1280*/  MOV R13, 0x402e0000 ;  /* 0x402e0000000d7802 */ /* 0x000fe20000000f00 */
[----:B------:R-:W-:-:S06]  /*1290*/  IMAD.MOV.U32 R12, RZ, RZ, 0x0 ;  /* 0x00000000ff0c7424 */ /* 0x000fcc00078e00ff */
[----:B------:R-:W-:Y:S01]  /*12a0*/  DFMA R10, R10, R12, 25 ;  /* 0x403900000a0a742b */ /* 0x000fe2000000000c */
[----:B------:R-:W-:-:S06]  /*12b0*/  IMAD.WIDE R12, R4, 0x8, R8 ;  /* 0x00000008040c7825 */ /* 0x000fcc00078e0208 */
[----:B------:R1:W-:Y:S01]  /*12c0*/  STG.E.64 desc[UR8][R12.64], R10 ;  /* 0x0000000a0c007986 */ /* 0x0003e2000c101b08 */
[----:B0-----:R-:W-:-:S13]  /*12d0*/  ISETP.NE.AND P0, PT, R7, UR5, PT ;  /* 0x0000000507007c0c */ /* 0x001fda000bf05270 */
[----:B-1----:R-:W-:Y:S05]  /*12e0*/  @!P0 EXIT ;  /* 0x000000000000894d */ /* 0x002fea0003800000 */
[----:B------:R-:W-:Y:S05]  /*12f0*/  BRA `(.L_x_18) ;  /* 0xfffffff800087947 */ /* 0x000fea000383ffff */
        .weak           $__internal_0_$__cuda_sm20_div_rn_f64_full
        .type           $__internal_0_$__cuda_sm20_div_rn_f64_full,@function
        .size           $__internal_0_$__cuda_sm20_div_rn_f64_full,(.L_x_53 - $__internal_0_$__cuda_sm20_div_rn_f64_full)
$__internal_0_$__cuda_sm20_div_rn_f64_full:
[C---:B------:R-:W-:Y:S01]  /*1300*/  FSETP.GEU.AND P0, PT, |R5|.reuse, 1.469367938527859385e-39, PT ;  /* 0x001000000500780b */ /* 0x040fe20003f0e200 */
[----:B------:R-:W-:Y:S01]  /*1310*/  IMAD.U32 R12, RZ, RZ, UR7 ;  /* 0x00000007ff0c7e24 */ /* 0x000fe2000f8e00ff */
[----:B------:R-:W-:Y:S01]  /*1320*/  MOV R13, R5 ;  /* 0x00000005000d7202 */ /* 0x000fe20000000f00 */
[----:B------:R-:W-:Y:S01]  /*1330*/  IMAD.U32 R10, RZ, RZ, UR7 ;  /* 0x00000007ff0a7e24 */ /* 0x000fe2000f8e00ff */
[----:B------:R-:W-:Y:S01]  /*1340*/  LOP3.LUT R6, R5, 0x800fffff, RZ, 0xc0, !PT ;  /* 0x800fffff05067812 */ /* 0x000fe200078ec0ff */
[----:B------:R-:W-:Y:S01]  /*1350*/  IMAD.MOV.U32 R16, RZ, RZ, 0x1 ;  /* 0x00000001ff107424 */ /* 0x000fe200078e00ff */
[C---:B------:R-:W-:Y:S01]  /*1360*/  FSETP.GEU.AND P3, PT, |R15|.reuse, 1.469367938527859385e-39, PT ;  /* 0x001000000f00780b */ /* 0x040fe20003f6e200 */
[----:B------:R-:W-:Y:S01]  /*1370*/  IMAD.MOV.U32 R24, RZ, RZ, 0x1ca00000 ;  /* 0x1ca00000ff187424 */ /* 0x000fe200078e00ff */
[----:B------:R-:W-:Y:S01]  /*1380*/  LOP3.LUT R11, R6, 0x3ff00000, RZ, 0xfc, !PT ;  /* 0x3ff00000060b7812 */ /* 0x000fe200078efcff */
[----:B------:R-:W-:Y:S01]  /*1390*/  BSSY.RECONVERGENT B2, `(.L_x_19) ;  /* 0x0000050000027945 */ /* 0x000fe20003800200 */
[----:B------:R-:W-:-:S02]  /*13a0*/  LOP3.LUT R6, R15, 0x7ff00000, RZ, 0xc0, !PT ;  /* 0x7ff000000f067812 */ /* 0x000fc400078ec0ff */
[----:B------:R-:W-:Y:S01]  /*13b0*/  LOP3.LUT R27, R5, 0x7ff00000, RZ, 0xc0, !PT ;  /* 0x7ff00000051b7812 */ /* 0x000fe200078ec0ff */
[----:B------:R-:W-:-:S03]  /*13c0*/  @!P0 DMUL R10, R12, 8.98846567431157953865e+307 ;  /* 0x7fe000000c0a8828 */ /* 0x000fc60000000000 */
[----:B------:R-:W-:-:S03]  /*13d0*/  ISETP.GE.U32.AND P2, PT, R6, R27, PT ;  /* 0x0000001b0600720c */ /* 0x000fc60003f46070 */
[----:B------:R-:W0:Y:S01]  /*13e0*/  MUFU.RCP64H R17, R11 ;  /* 0x0000000b00117308 */ /* 0x000e220000001800 */
[----:B------:R-:W-:-:S03]  /*13f0*/  @!P3 LOP3.LUT R19, R13, 0x7ff00000, RZ, 0xc0, !PT ;  /* 0x7ff000000d13b812 */ /* 0x000fc600078ec0ff */
[----:B------:R-:W-:Y:S02]  /*1400*/  @!P0 LOP3.LUT R27, R11, 0x7ff00000, RZ, 0xc0, !PT ;  /* 0x7ff000000b1b8812 */ /* 0x000fe400078ec0ff */
[----:B------:R-:W-:-:S04]  /*1410*/  @!P3 ISETP.GE.U32.AND P4, PT, R6, R19, PT ;  /* 0x000000130600b20c */ /* 0x000fc80003f86070 */
[----:B------:R-:W-:-:S04]  /*1420*/  @!P3 SEL R19, R24, 0x63400000, !P4 ;  /* 0x634000001813b807 */ /* 0x000fc80006000000 */
[----:B------:R-:W-:Y:S01]  /*1430*/  @!P3 LOP3.LUT R22, R19, 0x80000000, R15, 0xf8, !PT ;  /* 0x800000001316b812 */ /* 0x000fe200078ef80f */
[----:B0-----:R-:W-:-:S03]  /*1440*/  DFMA R20, R16, -R10, 1 ;  /* 0x3ff000001014742b */ /* 0x001fc6000000080a */
[----:B------:R-:W-:Y:S02]  /*1450*/  @!P3 LOP3.LUT R23, R22, 0x100000, RZ, 0xfc, !PT ;  /* 0x001000001617b812 */ /* 0x000fe400078efcff */
[----:B------:R-:W-:-:S03]  /*1460*/  @!P3 MOV R22, RZ ;  /* 0x000000ff0016b202 */ /* 0x000fc60000000f00 */
[----:B------:R-:W-:-:S08]  /*1470*/  DFMA R20, R20, R20, R20 ;  /* 0x000000141414722b */ /* 0x000fd00000000014 */
[----:B------:R-:W-:Y:S01]  /*1480*/  DFMA R20, R16, R20, R16 ;  /* 0x000000141014722b */ /* 0x000fe20000000010 */
[----:B------:R-:W-:Y:S01]  /*1490*/  SEL R17, R24, 0x63400000, !P2 ;  /* 0x6340000018117807 */ /* 0x000fe20005000000 */
[----:B------:R-:W-:-:S03]  /*14a0*/  IMAD.MOV.U32 R16, RZ, RZ, R14 ;  /* 0x000000ffff107224 */ /* 0x000fc600078e000e */
[----:B------:R-:W-:-:S03]  /*14b0*/  LOP3.LUT R17, R17, 0x800fffff, R15, 0xf8, !PT ;  /* 0x800fffff11117812 */ /* 0x000fc600078ef80f */
[----:B------:R-:W-:-:S03]  /*14c0*/  DFMA R18, R20, -R10, 1 ;  /* 0x3ff000001412742b */ /* 0x000fc6000000080a */
[----:B------:R-:W-:-:S05]  /*14d0*/  @!P3 DFMA R16, R16, 2, -R22 ;  /* 0x400000001010b82b */ /* 0x000fca0000000816 */
[----:B------:R-:W-:-:S08]  /*14e0*/  DFMA R18, R20, R18, R20 ;  /* 0x000000121412722b */ /* 0x000fd00000000014 */
[----:B------:R-:W-:-:S08]  /*14f0*/  DMUL R20, R18, R16 ;  /* 0x0000001012147228 */ /* 0x000fd00000000000 */
[----:B------:R-:W-:-:S08]  /*1500*/  DFMA R22, R20, -R10, R16 ;  /* 0x8000000a1416722b */ /* 0x000fd00000000010 */
[----:B------:R-:W-:Y:S01]  /*1510*/  DFMA R22, R18, R22, R20 ;  /* 0x000000161216722b */ /* 0x000fe20000000014 */
[----:B------:R-:W-:Y:S01]  /*1520*/  IMAD.MOV.U32 R20, RZ, RZ, R6 ;  /* 0x000000ffff147224 */ /* 0x000fe200078e0006 */
[----:B------:R-:W-:Y:S01]  /*1530*/  @!P3 LOP3.LUT R20, R17, 0x7ff00000, RZ, 0xc0, !PT ;  /* 0x7ff000001114b812 */ /* 0x000fe200078ec0ff */
[----:B------:R-:W-:-:S04]  /*1540*/  VIADD R19, R27, 0xffffffff ;  /* 0xffffffff1b137836 */ /* 0x000fc80000000000 */
[----:B------:R-:W-:-:S05]  /*1550*/  VIADD R18, R20, 0xffffffff ;  /* 0xffffffff14127836 */ /* 0x000fca0000000000 */
[----:B------:R-:W-:-:S04]  /*1560*/  ISETP.GT.U32.AND P0, PT, R18, 0x7feffffe, PT ;  /* 0x7feffffe1200780c */ /* 0x000fc80003f04070 */
[----:B------:R-:W-:-:S13]  /*1570*/  ISETP.GT.U32.OR P0, PT, R19, 0x7feffffe, P0 ;  /* 0x7feffffe1300780c */ /* 0x000fda0000704470 */
[----:B------:R-:W-:Y:S05]  /*1580*/  @P0 BRA `(.L_x_20) ;  /* 0x00000000006c0947 */ /* 0x000fea0003800000 */
[----:B------:R-:W-:-:S04]  /*1590*/  LOP3.LUT R15, R13, 0x7ff00000, RZ, 0xc0, !PT ;  /* 0x7ff000000d0f7812 */ /* 0x000fc800078ec0ff */
[CC--:B------:R-:W-:Y:S02]  /*15a0*/  VIADDMNMX R14, R6.reuse, -R15.reuse, 0xb9600000, !PT ;  /* 0xb9600000060e7446 */ /* 0x0c0fe4000780090f */
[----:B------:R-:W-:Y:S02]  /*15b0*/  ISETP.GE.U32.AND P0, PT, R6, R15, PT ;  /* 0x0000000f0600720c */ /* 0x000fe40003f06070 */
[----:B------:R-:W-:Y:S01]  /*15c0*/  VIMNMX R6, PT, PT, R14, 0x46a00000, PT ;  /* 0x46a000000e067848 */ /* 0x000fe20003fe0100 */
[----:B------:R-:W-:Y:S01]  /*15d0*/  IMAD.MOV.U32 R14, RZ, RZ, RZ ;  /* 0x000000ffff0e7224 */ /* 0x000fe200078e00ff */
[----:B------:R-:W-:-:S04]  /*15e0*/  SEL R15, R24, 0x63400000, !P0 ;  /* 0x63400000180f7807 */ /* 0x000fc80004000000 */
[----:B------:R-:W-:-:S05]  /*15f0*/  IADD3 R6, PT, PT, -R15, R6, RZ ;  /* 0x000000060f067210 */ /* 0x000fca0007ffe1ff */
[----:B------:R-:W-:-:S06]  /*1600*/  VIADD R15, R6, 0x7fe00000 ;  /* 0x7fe00000060f7836 */ /* 0x000fcc0000000000 */
[----:B------:R-:W-:-:S10]  /*1610*/  DMUL R18, R22, R14 ;  /* 0x0000000e16127228 */ /* 0x000fd40000000000 */
[----:B------:R-:W-:-:S13]  /*1620*/  FSETP.GTU.AND P0, PT, |R19|, 1.469367938527859385e-39, PT ;  /* 0x001000001300780b */ /* 0x000fda0003f0c200 */
[----:B------:R-:W-:Y:S05]  /*1630*/  @P0 BRA `(.L_x_21) ;  /* 0x0000000000940947 */ /* 0x000fea0003800000 */
[----:B------:R-:W-:Y:S01]  /*1640*/  DFMA R10, R22, -R10, R16 ;  /* 0x8000000a160a722b */ /* 0x000fe20000000010 */
[----:B------:R-:W-:-:S09]  /*1650*/  IMAD.MOV.U32 R14, RZ, RZ, RZ ;  /* 0x000000ffff0e7224 */ /* 0x000fd200078e00ff */
[C---:B------:R-:W-:Y:S02]  /*1660*/  FSETP.NEU.AND P0, PT, R11.reuse, RZ, PT ;  /* 0x000000ff0b00720b */ /* 0x040fe40003f0d000 */
[----:B------:R-:W-:-:S04]  /*1670*/  LOP3.LUT R13, R11, 0x80000000, R13, 0x48, !PT ;  /* 0x800000000b0d7812 */ /* 0x000fc800078e480d */
[----:B------:R-:W-:-:S07]  /*1680*/  LOP3.LUT R15, R13, R15, RZ, 0xfc, !PT ;  /* 0x0000000f0d0f7212 */ /* 0x000fce00078efcff */
[----:B------:R-:W-:Y:S05]  /*1690*/  @!P0 BRA `(.L_x_21) ;  /* 0x00000000007c8947 */ /* 0x000fea0003800000 */
[----:B------:R-:W-:Y:S01]  /*16a0*/  IADD3 R11, PT, PT, -R6, RZ, RZ ;  /* 0x000000ff060b7210 */ /* 0x000fe20007ffe1ff */
[----:B------:R-:W-:Y:S01]  /*16b0*/  IMAD.MOV.U32 R10, RZ, RZ, RZ ;  /* 0x000000ffff0a7224 */ /* 0x000fe200078e00ff */
[----:B------:R-:W-:-:S05]  /*16c0*/  DMUL.RP R14, R22, R14 ;  /* 0x0000000e160e7228 */ /* 0x000fca0000008000 */
[----:B------:R-:W-:-:S05]  /*16d0*/  DFMA R10, R18, -R10, R22 ;  /* 0x8000000a120a722b */ /* 0x000fca0000000016 */
[----:B------:R-:W-:Y:S02]  /*16e0*/  LOP3.LUT R13, R15, R13, RZ, 0x3c, !PT ;  /* 0x0000000d0f0d7212 */ /* 0x000fe400078e3cff */
[----:B------:R-:W-:-:S04]  /*16f0*/  IADD3 R10, PT, PT, -R6, -0x43300000, RZ ;  /* 0xbcd00000060a7810 */ /* 0x000fc80007ffe1ff */
[----:B------:R-:W-:-:S04]  /*1700*/  FSETP.NEU.AND P0, PT, |R11|, R10, PT ;  /* 0x0000000a0b00720b */ /* 0x000fc80003f0d200 */
[----:B------:R-:W-:Y:S02]  /*1710*/  FSEL R18, R14, R18, !P0 ;  /* 0x000000120e127208 */ /* 0x000fe40004000000 */
[----:B------:R-:W-:Y:S01]  /*1720*/  FSEL R19, R13, R19, !P0 ;  /* 0x000000130d137208 */ /* 0x000fe20004000000 */
[----:B------:R-:W-:Y:S06]  /*1730*/  BRA `(.L_x_21) ;  /* 0x0000000000547947 */ /* 0x000fec0003800000 */
.L_x_20:
[----:B------:R-:W-:-:S14]  /*1740*/  DSETP.NAN.AND P0, PT, R14, R14, PT ;  /* 0x0000000e0e00722a */ /* 0x000fdc0003f08000 */
[----:B------:R-:W-:Y:S05]  /*1750*/  @P0 BRA `(.L_x_22) ;  /* 0x0000000000440947 */ /* 0x000fea0003800000 */
[----:B------:R-:W-:-:S14]  /*1760*/  DSETP.NAN.AND P0, PT, R12, R12, PT ;  /* 0x0000000c0c00722a */ /* 0x000fdc0003f08000 */
[----:B------:R-:W-:Y:S05]  /*1770*/  @P0 BRA `(.L_x_23) ;  /* 0x0000000000300947 */ /* 0x000fea0003800000 */
[----:B------:R-:W-:Y:S01]  /*1780*/  ISETP.NE.AND P0, PT, R20, R27, PT ;  /* 0x0000001b1400720c */ /* 0x000fe20003f05270 */
[----:B------:R-:W-:Y:S02]  /*1790*/  IMAD.MOV.U32 R18, RZ, RZ, 0x0 ;  /* 0x00000000ff127424 */ /* 0x000fe400078e00ff */
[----:B------:R-:W-:-:S10]  /*17a0*/  IMAD.MOV.U32 R19, RZ, RZ, -0x80000 ;  /* 0xfff80000ff137424 */ /* 0x000fd400078e00ff */
[----:B------:R-:W-:Y:S05]  /*17b0*/  @!P0 BRA `(.L_x_21) ;  /* 0x0000000000348947 */ /* 0x000fea0003800000 */
[----:B------:R-:W-:Y:S02]  /*17c0*/  ISETP.NE.AND P0, PT, R20, 0x7ff00000, PT ;  /* 0x7ff000001400780c */ /* 0x000fe40003f05270 */
[----:B------:R-:W-:Y:S02]  /*17d0*/  LOP3.LUT R19, R15, 0x80000000, R13, 0x48, !PT ;  /* 0x800000000f137812 */ /* 0x000fe400078e480d */
[----:B------:R-:W-:-:S13]  /*17e0*/  ISETP.EQ.OR P0, PT, R27, RZ, !P0 ;  /* 0x000000ff1b00720c */ /* 0x000fda0004702670 */
[----:B------:R-:W-:Y:S02]  /*17f0*/  @P0 LOP3.LUT R6, R19, 0x7ff00000, RZ, 0xfc, !PT ;  /* 0x7ff0000013060812 */ /* 0x000fe400078efcff */
[----:B------:R-:W-:Y:S01]  /*1800*/  @!P0 MOV R18, RZ ;  /* 0x000000ff00128202 */ /* 0x000fe20000000f00 */
[----:B------:R-:W-:Y:S02]  /*1810*/  @P0 IMAD.MOV.U32 R18, RZ, RZ, RZ ;  /* 0x000000ffff120224 */ /* 0x000fe400078e00ff */
[----:B------:R-:W-:Y:S01]  /*1820*/  @P0 IMAD.MOV.U32 R19, RZ, RZ, R6 ;  /* 0x000000ffff130224 */ /* 0x000fe200078e0006 */
[----:B------:R-:W-:Y:S06]  /*1830*/  BRA `(.L_x_21) ;  /* 0x0000000000147947 */ /* 0x000fec0003800000 */
.L_x_23:
[----:B------:R-:W-:Y:S01]  /*1840*/  LOP3.LUT R19, R13, 0x80000, RZ, 0xfc, !PT ;  /* 0x000800000d137812 */ /* 0x000fe200078efcff */
[----:B------:R-:W-:Y:S01]  /*1850*/  IMAD.MOV.U32 R18, RZ, RZ, R12 ;  /* 0x000000ffff127224 */ /* 0x000fe200078e000c */
[----:B------:R-:W-:Y:S06]  /*1860*/  BRA `(.L_x_21) ;  /* 0x0000000000087947 */ /* 0x000fec0003800000 */
.L_x_22:
[----:B------:R-:W-:Y:S02]  /*1870*/  LOP3.LUT R19, R15, 0x80000, RZ, 0xfc, !PT ;  /* 0x000800000f137812 */ /* 0x000fe400078efcff */
[----:B------:R-:W-:-:S07]  /*1880*/  MOV R18, R14 ;  /* 0x0000000e00127202 */ /* 0x000fce0000000f00 */
.L_x_21:
[----:B------:R-:W-:Y:S05]  /*1890*/  BSYNC.RECONVERGENT B2 ;  /* 0x0000000000027941 */ /* 0x000fea0003800200 */
.L_x_19:
[----:B------:R-:W-:Y:S02]  /*18a0*/  IMAD.MOV.U32 R10, RZ, RZ, R0 ;  /* 0x000000ffff0a7224 */ /* 0x000fe400078e0000 */
[----:B------:R-:W-:-:S04]  /*18b0*/  IMAD.MOV.U32 R11, RZ, RZ, 0x0 ;  /* 0x00000000ff0b7424 */ /* 0x000fc800078e00ff */
[----:B------:R-:W-:Y:S05]  /*18c0*/  RET.REL.NODEC R10 `(_ZN3cub18CUB_300001_SM_10006detail9transform16transform_kernelINS2_10policy_hubILb1EN4cuda3std3__45tupleIJN6thrust24THRUST_300001_SM_1000_NS17counting_iteratorIiNSA_11use_defaultESC_SC_EEEEEE10policy1000El13rng_transformNSA_6detail15normal_iteratorINSA_10device_ptrIdEEEEJSD_EEEvT0_iT1_T2_DpNS2_10kernel_argIT3_EE) ;  /* 0xffffffe40acc7950 */ /* 0x000fea0003c3ffff */
.L_x_24:
[----:B------:R-:W-:-:S00]  /*18d0*/  BRA `(.L_x_24) ;  /* 0xfffffffc00fc7947 */ /* 0x000fc0000383ffff */
[----:B------:R-:W-:-:S00]  /*18e0*/  NOP ;  /* 0x0000000000007918 */ /* 0x000fc00000000000 */
        /* <DEDUP_REMOVED lines=9> */
.L_x_53:


//--------------------- .text._ZN3cub18CUB_300001_SM_10006detail9transform16transform_kernelINS2_10policy_hubILb1EN4cuda3std3__45tupleIJN6thrust24THRUST_300001_SM_1000_NS17counting_iteratorIiNSA_11use_defaultESC_SC_EEEEEE10policy1000Ei13rng_transformNSA_6detail15normal_iteratorINSA_10device_ptrIdEEEEJSD_EEEvT0_iT1_T2_DpNS2_10kernel_argIT3_EE --------------------------
	.section	.text._ZN3cub18CUB_300001_SM_10006detail9transform16transform_kernelINS2_10policy_hubILb1EN4cuda3std3__45tupleIJN6thrust24THRUST_300001_SM_1000_NS17counting_iteratorIiNSA_11use_defaultESC_SC_EEEEEE10policy1000Ei13rng_transformNSA_6detail15normal_iteratorINSA_10device_ptrIdEEEEJSD_EEEvT0_iT1_T2_DpNS2_10kernel_argIT3_EE,"ax",@progbits
	.align	128
        .global         _ZN3cub18CUB_300001_SM_10006detail9transform16transform_kernelINS2_10policy_hubILb1EN4cuda3std3__45tupleIJN6thrust24THRUST_300001_SM_1000_NS17counting_iteratorIiNSA_11use_defaultESC_SC_EEEEEE10policy1000Ei13rng_transformNSA_6detail15normal_iteratorINSA_10device_ptrIdEEEEJSD_EEEvT0_iT1_T2_DpNS2_10kernel_argIT3_EE
        .type           _ZN3cub18CUB_300001_SM_10006detail9transform16transform_kernelINS2_10policy_hubILb1EN4cuda3std3__45tupleIJN6thrust24THRUST_300001_SM_1000_NS17counting_iteratorIiNSA_11use_defaultESC_SC_EEEEEE10policy1000Ei13rng_transformNSA_6detail15normal_iteratorINSA_10device_ptrIdEEEEJSD_EEEvT0_iT1_T2_DpNS2_10kernel_argIT3_EE,@function
        .size           _ZN3cub18CUB_300001_SM_10006detail9transform16transform_kernelINS2_10policy_hubILb1EN4cuda3std3__45tupleIJN6thrust24THRUST_300001_SM_1000_NS17counting_iteratorIiNSA_11use_defaultESC_SC_EEEEEE10policy1000Ei13rng_transformNSA_6detail15normal_iteratorINSA_10device_ptrIdEEEEJSD_EEEvT0_iT1_T2_DpNS2_10kernel_argIT3_EE,(.L_x_54 - _ZN3cub18CUB_300001_SM_10006detail9transform16transform_kernelINS2_10policy_hubILb1EN4cuda3std3__45tupleIJN6thrust24THRUST_300001_SM_1000_NS17counting_iteratorIiNSA_11use_defaultESC_SC_EEEEEE10policy1000Ei13rng_transformNSA_6detail15normal_iteratorINSA_10device_ptrIdEEEEJSD_EEEvT0_iT1_T2_DpNS2_10kernel_argIT3_EE)
        .other          _ZN3cub18CUB_300001_SM_10006detail9transform16transform_kernelINS2_10policy_hubILb1EN4cuda3std3__45tupleIJN6thrust24THRUST_300001_SM_1000_NS17counting_iteratorIiNSA_11use_defaultESC_SC_EEEEEE10policy1000Ei13rng_transformNSA_6detail15normal_iteratorINSA_10device_ptrIdEEEEJSD_EEEvT0_iT1_T2_DpNS2_10kernel_argIT3_EE,@"STO_CUDA_ENTRY STV_DEFAULT"
_ZN3cub18CUB_300001_SM_10006detail9transform16transform_kernelINS2_10policy_hubILb1EN4cuda3std3__45tupleIJN6thrust24THRUST_300001_SM_1000_NS17counting_iteratorIiNSA_11use_defaultESC_SC_EEEEEE10policy1000Ei13rng_transformNSA_6detail15normal_iteratorINSA_10device_ptrIdEEEEJSD_EEEvT0_iT1_T2_DpNS2_10kernel_argIT3_EE:
.text._ZN3cub18CUB_300001_SM_10006detail9transform16transform_kernelINS2_10policy_hubILb1EN4cuda3std3__45tupleIJN6thrust24THRUST_300001_SM_1000_NS17counting_iteratorIiNSA_11use_defaultESC_SC_EEEEEE10policy1000Ei13rng_transformNSA_6detail15normal_iteratorINSA_10device_ptrIdEEEEJSD_EEEvT0_iT1_T2_DpNS2_10kernel_argIT3_EE:
[----:B------:R-:W-:Y:S08]  /*0000*/  LDC R1, c[0x0][0x37c] ;  /* 0x0000df00ff017b82 */ /* 0x000ff00000000800 */
[----:B------:R-:W0:Y:S01]  /*0010*/  LDC.64 R6, c[0x0][0x380] ;  /* 0x0000e000ff067b82 */ /* 0x000e220000000a00 */
[----:B------:R-:W1:Y:S01]  /*0020*/  LDCU UR5, c[0x0][0x398] ;  /* 0x00007300ff0577ac */ /* 0x000e620008000800 */
[----:B------:R-:W2:Y:S06]  /*0030*/  LDCU.64 UR8, c[0x0][0x358] ;  /* 0x00006b00ff0877ac */ /* 0x000eac0008000a00 */
[----:B------:R-:W3:Y:S01]  /*0040*/  S2UR UR4, SR_CTAID.X ;  /* 0x00000000000479c3 */ /* 0x000ee20000002500 */
[----:B------:R-:W-:-:S07]  /*0050*/  UMOV UR7, 0xff800000 ;  /* 0xff80000000077882 */ /* 0x000fce0000000000 */
[----:B------:R-:W4:Y:S01]  /*0060*/  LDC.64 R8, c[0x0][0x390] ;  /* 0x0000e400ff087b82 */ /* 0x000f220000000a00 */
[----:B0-----:R-:W-:-:S04]  /*0070*/  IMAD.SHL.U32 R2, R7, 0x80, RZ ;  /* 0x0000008007027824 */ /* 0x001fc800078e00ff */
[----:B---3--:R-:W-:-:S04]  /*0080*/  IMAD R5, R2, UR4, RZ ;  /* 0x0000000402057c24 */ /* 0x008fc8000f8e02ff */
[----:B------:R-:W-:Y:S01]  /*0090*/  IMAD.IADD R3, R6, 0x1, -R5 ;  /* 0x0000000106037824 */ /* 0x000fe200078e0a05 */
[C---:B-1----:R-:W-:Y:S01]  /*00a0*/  IADD3 R4, PT, PT, R5.reuse, UR5, RZ ;  /* 0x0000000505047c10 */ /* 0x042fe2000fffe0ff */
[----:B----4-:R-:W-:-:S03]  /*00b0*/  IMAD.WIDE R8, R5, 0x8, R8 ;  /* 0x0000000805087825 */ /* 0x010fc600078e0208 */
[CC--:B------:R-:W-:Y:S02]  /*00c0*/  ISETP.GT.AND P0, PT, R2.reuse, R3.reuse, PT ;  /* 0x000000030200720c */ /* 0x0c0fe40003f04270 */
[----:B------:R-:W-:Y:S01]  /*00d0*/  VIMNMX R2, PT, PT, R2, R3, PT ;  /* 0x0000000302027248 */ /* 0x000fe20003fe0100 */
[----:B------:R-:W-:-:S10]  /*00e0*/  IMAD.MOV.U32 R3, RZ, RZ, 0x41dfffff ;  /* 0x41dfffffff037424 */ /* 0x000fd400078e00ff */
[----:B--2---:R-:W-:Y:S05]  /*00f0*/  @P0 BRA `(.L_x_25) ;  /* 0x0000000800280947 */ /* 0x004fea0003800000 */
[----:B------:R-:W-:-:S13]  /*0100*/  ISETP.GE.AND P0, PT, R7, 0x1, PT ;  /* 0x000000010700780c */ /* 0x000fda0003f06270 */
[----:B------:R-:W-:Y:S05]  /*0110*/  @!P0 EXIT ;  /* 0x000000000000894d */ /* 0x000fea0003800000 */
[----:B------:R-:W0:Y:S01]  /*0120*/  LDCU UR6, c[0x0][0x388] ;  /* 0x00007100ff0677ac */ /* 0x000e220008000800 */
[----:B------:R-:W1:Y:S01]  /*0130*/  S2R R2, SR_TID.X ;  /* 0x0000000000027919 */ /* 0x000e620000002100 */
[----:B------:R-:W-:Y:S01]  /*0140*/  IMAD.MOV.U32 R5, RZ, RZ, RZ ;  /* 0x000000ffff057224 */ /* 0x000fe200078e00ff */
[----:B0-----:R-:W-:-:S04]  /*0150*/  UIMAD.WIDE.U32 UR4, UR6, 0x3, URZ ;  /* 0x00000003060478a5 */ /* 0x001fc8000f8e00ff */
[----:B------:R-:W-:-:S04]  /*0160*/  UIADD3 UR4, UPT, UPT, -UR5, UR6, URZ ;  /* 0x0000000605047290 */ /* 0x000fc8000fffe1ff */
[----:B------:R-:W-:-:S04]  /*0170*/  ULEA.HI UR4, UR4, UR5, URZ, 0x1f ;  /* 0x0000000504047291 */ /* 0x000fc8000f8ff8ff */
[----:B------:R-:W-:-:S04]  /*0180*/  USHF.R.U32.HI UR4, URZ, 0x1e, UR4 ;  /* 0x0000001eff047899 */ /* 0x000fc80008011604 */
[----:B------:R-:W-:-:S04]  /*0190*/  UIMAD UR4, UR4, -0x7fffffff, UR6 ;  /* 0x80000001040478a4 */ /* 0x000fc8000f8e0206 */
[----:B------:R-:W-:-:S04]  /*01a0*/  UISETP.LT.U32.AND UP0, UPT, UR4, 0x1, UPT ;  /* 0x000000010400788c */ /* 0x000fc8000bf01070 */
[----:B-1----:R-:W-:-:S12]  /*01b0*/  USEL UR4, UR4, 0x1, !UP0 ;  /* 0x0000000104047887 */ /* 0x002fd8000c000000 */
.L_x_33:
[----:B0-----:R-:W-:Y:S01]  /*01c0*/  IMAD R7, R5, 0x80, R2 ;  /* 0x0000008005077824 */ /* 0x001fe200078e0202 */
[----:B------:R-:W-:Y:S01]  /*01d0*/  BSSY.RECONVERGENT B0, `(.L_x_26) ;  /* 0x000003e000007945 */ /* 0x000fe20003800200 */
[----:B------:R-:W-:Y:S02]  /*01e0*/  HFMA2 R18, -RZ, RZ, 0, 5.9604644775390625e-08 ;  /* 0x00000001ff127431 */ /* 0x000fe400000001ff */
[----:B------:R-:W-:Y:S02]  /*01f0*/  IMAD.MOV.U32 R20, RZ, RZ, RZ ;  /* 0x000000ffff147224 */ /* 0x000fe400078e00ff */
[----:B------:R-:W-:-:S05]  /*0200*/  IMAD.IADD R19, R4, 0x1, R7 ;  /* 0x0000000104137824 */ /* 0x000fca00078e0207 */
[----:B------:R-:W-:-:S13]  /*0210*/  ISETP.NE.AND P0, PT, R19, RZ, PT ;  /* 0x000000ff1300720c */ /* 0x000fda0003f05270 */
[----:B------:R-:W-:Y:S05]  /*0220*/  @!P0 BRA `(.L_x_27) ;  /* 0x0000000000e08947 */ /* 0x000fea0003800000 */
[----:B------:R-:W-:Y:S01]  /*0230*/  SHF.R.S32.HI R0, RZ, 0x1f, R19 ;  /* 0x0000001fff007819 */ /* 0x000fe20000011413 */
[----:B------:R-:W-:Y:S01]  /*0240*/  IMAD.MOV.U32 R21, RZ, RZ, 0xbc8f ;  /* 0x0000bc8fff157424 */ /* 0x000fe200078e00ff */
[----:B------:R-:W-:Y:S01]  /*0250*/  MOV R18, 0x1 ;  /* 0x0000000100127802 */ /* 0x000fe20000000f00 */
[----:B------:R-:W-:Y:S02]  /*0260*/  IMAD.MOV.U32 R6, RZ, RZ, RZ ;  /* 0x000000ffff067224 */ /* 0x000fe400078e00ff */
[----:B------:R-:W-:-:S07]  /*0270*/  IMAD.MOV.U32 R20, RZ, RZ, RZ ;  /* 0x000000ffff147224 */ /* 0x000fce00078e00ff */
.L_x_30:
[-C--:B------:R-:W-:Y:S01]  /*0280*/  IMAD R12, R6, R21.reuse, RZ ;  /* 0x00000015060c7224 */ /* 0x080fe200078e02ff */
[----:B------:R-:W-:Y:S01]  /*0290*/  BSSY.RECONVERGENT B1, `(.L_x_28) ;  /* 0x000002b000017945 */ /* 0x000fe20003800200 */
[----:B------:R-:W-:-:S04]  /*02a0*/  IMAD.WIDE.U32 R10, R21, R21, RZ ;  /* 0x00000015150a7225 */ /* 0x000fc800078e00ff */
[----:B------:R-:W-:Y:S02]  /*02b0*/  IMAD R13, R21, R6, R12 ;  /* 0x00000006150d7224 */ /* 0x000fe400078e020c */
[----:B------:R-:W-:Y:S01]  /*02c0*/  IMAD.WIDE.U32 R14, R10, 0x3, RZ ;  /* 0x000000030a0e7825 */ /* 0x000fe200078e00ff */
[----:B------:R-:W-:-:S03]  /*02d0*/  LOP3.LUT R14, R19, 0x1, RZ, 0xc0, !PT ;  /* 0x00000001130e7812 */ /* 0x000fc600078ec0ff */
[----:B------:R-:W-:Y:S01]  /*02e0*/  IMAD.IADD R11, R11, 0x1, R13 ;  /* 0x000000010b0b7824 */ /* 0x000fe200078e020d */
[----:B------:R-:W-:-:S03]  /*02f0*/  ISETP.NE.U32.AND P1, PT, R14, 0x1, PT ;  /* 0x000000010e00780c */ /* 0x000fc60003f25070 */
[----:B------:R-:W-:Y:S01]  /*0300*/  IMAD.WIDE.U32 R12, R11, 0x3, RZ ;  /* 0x000000030b0c7825 */ /* 0x000fe200078e00ff */
[----:B------:R-:W-:-:S03]  /*0310*/  ISETP.NE.U32.AND.EX P1, PT, RZ, RZ, PT, P1 ;  /* 0x000000ffff00720c */ /* 0x000fc60003f25110 */
[----:B------:R-:W-:-:S04]  /*0320*/  IMAD.WIDE.U32 R12, P0, R10, -0x7fffffff, R12 ;  /* 0x800000010a0c7825 */ /* 0x000fc8000780000c */
[----:B------:R-:W-:Y:S01]  /*0330*/  IMAD.X R17, RZ, RZ, RZ, P0 ;  /* 0x000000ffff117224 */ /* 0x000fe200000e06ff */
[----:B------:R-:W-:Y:S02]  /*0340*/  IADD3 RZ, P0, PT, R15, R12, RZ ;  /* 0x0000000c0fff7210 */ /* 0x000fe40007f1e0ff */
[----:B------:R-:W-:-:S05]  /*0350*/  MOV R16, R13 ;  /* 0x0000000d00107202 */ /* 0x000fca0000000f00 */
        /* <DEDUP_REMOVED lines=15> */
[----:B------:R-:W-:Y:S01]  /*0450*/  IADD3 RZ, P1, PT, R21, R16, RZ ;  /* 0x0000001015ff7210 */ /* 0x000fe20007f3e0ff */
[----:B------:R-:W-:-:S04]  /*0460*/  IMAD.MOV.U32 R22, RZ, RZ, R17 ;  /* 0x000000ffff167224 */ /* 0x000fc800078e0011 */
[----:B------:R-:W-:-:S03]  /*0470*/  IMAD.WIDE.U32.X R22, R13, 0x2, R22, P1 ;  /* 0x000000020d167825 */ /* 0x000fc600008e0416 */
[----:B------:R-:W-:-:S04]  /*0480*/  IADD3 R17, P1, PT, R12, -R22, RZ ;  /* 0x800000160c117210 */ /* 0x000fc80007f3e0ff */
[----:B------:R-:W-:-:S04]  /*0490*/  IADD3.X R6, PT, PT, R13, ~R23, RZ, P1, !PT ;  /* 0x800000170d067210 */ /* 0x000fc80000ffe4ff */
        /* <DEDUP_REMOVED lines=10> */
.L_x_29:
[----:B------:R-:W-:Y:S05]  /*0540*/  BSYNC.RECONVERGENT B1 ;  /* 0x0000000000017941 */ /* 0x000fea0003800200 */
.L_x_28:
[----:B------:R-:W-:Y:S01]  /*0550*/  ISETP.GT.U32.AND.EX P0, PT, R0, RZ, PT, P0 ;  /* 0x000000ff0000720c */ /* 0x000fe20003f04100 */
[----:B------:R-:W-:Y:S01]  /*0560*/  IMAD.MOV.U32 R21, RZ, RZ, R10 ;  /* 0x000000ffff157224 */ /* 0x000fe200078e000a */
[--C-:B------:R-:W-:Y:S02]  /*0570*/  SHF.R.U64 R19, R19, 0x1, R0.reuse ;  /* 0x0000000113137819 */ /* 0x100fe40000001200 */
[----:B------:R-:W-:Y:S02]  /*0580*/  SHF.R.U32.HI R0, RZ, 0x1, R0 ;  /* 0x00000001ff007819 */ /* 0x000fe40000011600 */
[----:B------:R-:W-:-:S07]  /*0590*/  IADD3 R6, PT, PT, R11, -R15, R14 ;  /* 0x8000000f0b067210 */ /* 0x000fce0007ffe00e */
[----:B------:R-:W-:Y:S05]  /*05a0*/  @P0 BRA `(.L_x_30) ;  /* 0xfffffffc00340947 */ /* 0x000fea000383ffff */
.L_x_27:
[----:B------:R-:W-:Y:S05]  /*05b0*/  BSYNC.RECONVERGENT B0 ;  /* 0x0000000000007941 */ /* 0x000fea0003800200 */
.L_x_26:
        /* <DEDUP_REMOVED lines=16> */
[----:B------:R-:W-:Y:S01]  /*06c0*/  IADD3 R0, P0, PT, R13, R10, RZ ;  /* 0x0000000a0d007210 */ /* 0x000fe20007f1e0ff */
[----:B------:R-:W-:Y:S01]  /*06d0*/  IMAD.MOV.U32 R10, RZ, RZ, -0x800000 ;  /* 0xff800000ff0a7424 */ /* 0x000fe200078e00ff */
[----:B------:R-:W0:Y:S02]  /*06e0*/  MUFU.RCP64H R13, 2.14748262400000000000e+09 ;  /* 0x41dfffff000d7908 */ /* 0x000e240000001800 */
[----:B------:R-:W-:-:S04]  /*06f0*/  IADD3.X R11, PT, PT, R15, R11, RZ, P0, !PT ;  /* 0x0000000b0f0b7210 */ /* 0x000fc800007fe4ff */
        /* <DEDUP_REMOVED lines=13> */
[----:B------:R-:W-:-:S04]  /*07d0*/  @P0 IADD3 R19, PT, PT, -R17, RZ, RZ ;  /* 0x000000ff11130210 */ /* 0x000fc80007ffe1ff */
        /* <DEDUP_REMOVED lines=12> */
[----:B------:R-:W-:Y:S01]  /*08a0*/  MOV R0, 0x8d0 ;  /* 0x000008d000007802 */ /* 0x000fe20000000f00 */
[----:B------:R-:W-:-:S07]  /*08b0*/  IMAD.MOV.U32 R15, RZ, RZ, R13 ;  /* 0x000000ffff0f7224 */ /* 0x000fce00078e000d */
[----:B------:R-:W-:Y:S05]  /*08c0*/  CALL.REL.NOINC `($__internal_1_$__cuda_sm20_div_rn_f64_full) ;  /* 0x0000000800687944 */ /* 0x000fea0003c00000 */
[----:B------:R-:W-:Y:S01]  /*08d0*/  IMAD.MOV.U32 R10, RZ, RZ, R18 ;  /* 0x000000ffff0a7224 */ /* 0x000fe200078e0012 */
[----:B------:R-:W-:-:S07]  /*08e0*/  MOV R11, R19 ;  /* 0x00000013000b7202 */ /* 0x000fce0000000f00 */
.L_x_32:
[----:B------:R-:W-:Y:S05]  /*08f0*/  BSYNC.RECONVERGENT B0 ;  /* 0x0000000000007941 */ /* 0x000fea0003800200 */
.L_x_31:
[----:B------:R-:W0:Y:S01]  /*0900*/  LDCU UR5, c[0x0][0x384] ;  /* 0x00007080ff0577ac */ /* 0x000e220008000800 */
[----:B------:R-:W-:Y:S02]  /*0910*/  VIADD R5, R5, 0x1 ;  /* 0x0000000105057836 */ /* 0x000fe40000000000 */
[----:B------:R-:W-:Y:S02]  /*0920*/  IMAD.MOV.U32 R12, RZ, RZ, 0x0 ;  /* 0x00000000ff0c7424 */ /* 0x000fe400078e00ff */
[----:B------:R-:W-:Y:S02]  /*0930*/  IMAD.MOV.U32 R13, RZ, RZ, 0x402e0000 ;  /* 0x402e0000ff0d7424 */ /* 0x000fe400078e00ff */
[----:B------:R-:W-:-:S04]  /*0940*/  IMAD.WIDE R6, R7, 0x8, R8 ;  /* 0x0000000807067825 */ /* 0x000fc800078e0208 */
[----:B------:R-:W-:Y:S01]  /*0950*/  DFMA R10, R10, R12, 25 ;  /* 0x403900000a0a742b */ /* 0x000fe2000000000c */
[----:B0-----:R-:W-:-:S06]  /*0960*/  ISETP.NE.AND P0, PT, R5, UR5, PT ;  /* 0x0000000505007c0c */ /* 0x001fcc000bf05270 */
[----:B------:R0:W-:Y:S07]  /*0970*/  STG.E.64 desc[UR8][R6.64], R10 ;  /* 0x0000000a06007986 */ /* 0x0001ee000c101b08 */
[----:B------:R-:W-:Y:S05]  /*0980*/  @!P0 EXIT ;  /* 0x000000000000894d */ /* 0x000fea0003800000 */
[----:B------:R-:W-:Y:S05]  /*0990*/  BRA `(.L_x_33) ;  /* 0xfffffff800087947 */ /* 0x000fea000383ffff */
.L_x_25:
        /* <DEDUP_REMOVED lines=12> */
.L_x_43:
        /* <DEDUP_REMOVED lines=9> */
[----:B------:R-:W-:Y:S02]  /*0af0*/  HFMA2 R22, -RZ, RZ, 0, 5.9604644775390625e-08 ;  /* 0x00000001ff167431 */ /* 0x000fe400000001ff */
[----:B------:R-:W-:Y:S01]  /*0b00*/  IMAD.MOV.U32 R20, RZ, RZ, RZ ;  /* 0x000000ffff147224 */ /* 0x000fe200078e00ff */
[----:B------:R-:W-:-:S13]  /*0b10*/  ISETP.NE.AND P0, PT, R10, RZ, PT ;  /* 0x000000ff0a00720c */ /* 0x000fda0003f05270 */
[----:B------:R-:W-:Y:S05]  /*0b20*/  @!P0 BRA `(.L_x_37) ;  /* 0x0000000000dc8947 */ /* 0x000fea0003800000 */
[----:B------:R-:W-:Y:S01]  /*0b30*/  SHF.R.S32.HI R21, RZ, 0x1f, R10 ;  /* 0x0000001fff157819 */ /* 0x000fe2000001140a */
[----:B------:R-:W-:Y:S01]  /*0b40*/  IMAD.MOV.U32 R11, RZ, RZ, 0xbc8f ;  /* 0x0000bc8fff0b7424 */ /* 0x000fe200078e00ff */
[----:B------:R-:W-:Y:S01]  /*0b50*/  MOV R22, 0x1 ;  /* 0x0000000100167802 */ /* 0x000fe20000000f00 */
[----:B------:R-:W-:Y:S02]  /*0b60*/  IMAD.MOV.U32 R0, RZ, RZ, RZ ;  /* 0x000000ffff007224 */ /* 0x000fe400078e00ff */
[----:B------:R-:W-:-:S07]  /*0b70*/  IMAD.MOV.U32 R20, RZ, RZ, RZ ;  /* 0x000000ffff147224 */ /* 0x000fce00078e00ff */
.L_x_40:
        /* <DEDUP_REMOVED lines=41> */
[----:B------:R-:W-:-:S05]  /*0e10*/  IMAD R0, R0, -0x7fffffff, RZ ;  /* 0x8000000100007824 */ /* 0x000fca00078e02ff */
[----:B------:R-:W-:-:S07]  /*0e20*/  IADD3 R20, PT, PT, R23, -R11, R0 ;  /* 0x8000000b17147210 */ /* 0x000fce0007ffe000 */
.L_x_39:
[----:B------:R-:W-:Y:S05]  /*0e30*/  BSYNC.RECONVERGENT B2 ;  /* 0x0000000000027941 */ /* 0x000fea0003800200 */
.L_x_38:
[----:B------:R-:W-:Y:S01]  /*0e40*/  ISETP.GT.U32.AND.EX P0, PT, R21, RZ, PT, P0 ;  /* 0x000000ff1500720c */ /* 0x000fe20003f04100 */
[----:B------:R-:W-:Y:S01]  /*0e50*/  IMAD.MOV.U32 R11, RZ, RZ, R18 ;  /* 0x000000ffff0b7224 */ /* 0x000fe200078e0012 */
[--C-:B------:R-:W-:Y:S02]  /*0e60*/  SHF.R.U64 R10, R10, 0x1, R21.reuse ;  /* 0x000000010a0a7819 */ /* 0x100fe40000001215 */
[----:B------:R-:W-:Y:S02]  /*0e70*/  SHF.R.U32.HI R21, RZ, 0x1, R21 ;  /* 0x00000001ff157819 */ /* 0x000fe40000011615 */
[----:B------:R-:W-:-:S07]  /*0e80*/  IADD3 R0, PT, PT, R19, -R13, R12 ;  /* 0x8000000d13007210 */ /* 0x000fce0007ffe00c */
[----:B------:R-:W-:Y:S05]  /*0e90*/  @P0 BRA `(.L_x_40) ;  /* 0xfffffffc00380947 */ /* 0x000fea000383ffff */
.L_x_37:
[----:B------:R-:W-:Y:S05]  /*0ea0*/  BSYNC.RECONVERGENT B1 ;  /* 0x0000000000017941 */ /* 0x000fea0003800200 */
.L_x_36:
[----:B------:R-:W-:Y:S01]  /*0eb0*/  IMAD R17, R20, UR4, RZ ;  /* 0x0000000414117c24 */ /* 0x000fe2000f8e02ff */
[----:B------:R-:W-:Y:S01]  /*0ec0*/  BSSY.RECONVERGENT B1, `(.L_x_41) ;  /* 0x0000032000017945 */ /* 0x000fe20003800200 */
[----:B------:R-:W-:-:S04]  /*0ed0*/  IMAD.WIDE.U32 R22, R22, UR4, RZ ;  /* 0x0000000416167c25 */ /* 0x000fc8000f8e00ff */
[----:B------:R-:W-:-:S04]  /*0ee0*/  IMAD.IADD R17, R23, 0x1, R17 ;  /* 0x0000000117117824 */ /* 0x000fc800078e0211 */
[----:B------:R-:W-:-:S04]  /*0ef0*/  IMAD.WIDE.U32 R10, R17, 0x5, RZ ;  /* 0x00000005110a7825 */ /* 0x000fc800078e00ff */
[----:B------:R-:W-:-:S04]  /*0f00*/  IMAD.WIDE.U32 R12, P0, R22, 0x2, R10 ;  /* 0x00000002160c7825 */ /* 0x000fc8000780000a */
[----:B------:R-:W-:Y:S01]  /*0f10*/  IMAD.WIDE.U32 R10, R22, 0x5, RZ ;  /* 0x00000005160a7825 */ /* 0x000fe200078e00ff */
[----:B------:R-:W-:-:S03]  /*0f20*/  IADD3.X R15, PT, PT, RZ, RZ, RZ, P0, !PT ;  /* 0x000000ffff0f7210 */ /* 0x000fc600007fe4ff */
[----:B------:R-:W-:Y:S01]  /*0f30*/  IMAD.MOV.U32 R14, RZ, RZ, R13 ;  /* 0x000000ffff0e7224 */ /* 0x000fe200078e000d */
[----:B------:R-:W-:Y:S01]  /*0f40*/  IADD3 RZ, P0, PT, R11, R12, RZ ;  /* 0x0000000c0bff7210 */ /* 0x000fe20007f1e0ff */
[----:B------:R-:W-:-:S04]  /*0f50*/  IMAD.MOV.U32 R12, RZ, RZ, 0x1 ;  /* 0x00000001ff0c7424 */ /* 0x000fc800078e00ff */
        /* <DEDUP_REMOVED lines=34> */
[----:B------:R-:W-:Y:S01]  /*1180*/  MOV R14, R12 ;  /* 0x0000000c000e7202 */ /* 0x000fe20000000f00 */
[----:B------:R-:W-:Y:S01]  /*1190*/  IMAD.MOV.U32 R15, RZ, RZ, R13 ;  /* 0x000000ffff0f7224 */ /* 0x000fe200078e000d */
[----:B------:R-:W-:-:S07]  /*11a0*/  MOV R0, 0x11c0 ;  /* 0x000011c000007802 */ /* 0x000fce0000000f00 */
[----:B------:R-:W-:Y:S05]  /*11b0*/  CALL.REL.NOINC `($__internal_1_$__cuda_sm20_div_rn_f64_full) ;  /* 0x00000000002c7944 */ /* 0x000fea0003c00000 */
[----:B------:R-:W-:Y:S02]  /*11c0*/  IMAD.MOV.U32 R10, RZ, RZ, R18 ;  /* 0x000000ffff0a7224 */ /* 0x000fe400078e0012 */
[----:B------:R-:W-:-:S07]  /*11d0*/  IMAD.MOV.U32 R11, RZ, RZ, R19 ;  /* 0x000000ffff0b7224 */ /* 0x000fce00078e0013 */
.L_x_42:
[----:B------:R-:W-:Y:S05]  /*11e0*/  BSYNC.RECONVERGENT B1 ;  /* 0x0000000000017941 */ /* 0x000fea0003800200 */
.L_x_41:
[----:B------:R-:W-:Y:S01]  /*11f0*/  MOV R12, 0x0 ;  /* 0x00000000000c7802 */ /* 0x000fe20000000f00 */
[----:B------:R-:W-:-:S06]  /*1200*/  IMAD.MOV.U32 R13, RZ, RZ, 0x402e0000 ;  /* 0x402e0000ff0d7424 */ /* 0x000fcc00078e00ff */
[----:B------:R-:W-:Y:S01]  /*1210*/  DFMA R10, R10, R12, 25 ;  /* 0x403900000a0a742b */ /* 0x000fe2000000000c */
[----:B------:R-:W-:-:S06]  /*1220*/  IMAD.WIDE R12, R7, 0x8, R8 ;  /* 0x00000008070c7825 */ /* 0x000fcc00078e0208 */
[----:B------:R0:W-:Y:S04]  /*1230*/  STG.E.64 desc[UR8][R12.64], R10 ;  /* 0x0000000a0c007986 */ /* 0x0001e8000c101b08 */
.L_x_35:
[----:B------:R-:W-:Y:S05]  /*1240*/  BSYNC.RECONVERGENT B0 ;  /* 0x0000000000007941 */ /* 0x000fea0003800200 */
.L_x_34:
[----:B------:R-:W-:Y:S05]  /*1250*/  @P1 BRA `(.L_x_43) ;  /* 0xfffffff800001947 */ /* 0x000fea000383ffff */
[----:B------:R-:W-:Y:S05]  /*1260*/  EXIT ;  /* 0x000000000000794d */ /* 0x000fea0003800000 */
        .weak           $__internal_1_$__cuda_sm20_div_rn_f64_full
        .type           $__internal_1_$__cuda_sm20_div_rn_f64_full,@function
        .size           $__internal_1_$__cuda_sm20_div_rn_f64_full,(.L_x_54 - $__internal_1_$__cuda_sm20_div_rn_f64_full)
$__internal_1_$__cuda_sm20_div_rn_f64_full:
[C---:B------:R-:W-:Y:S01]  /*1270*/  FSETP.GEU.AND P0, PT, |R3|.reuse, 1.469367938527859385e-39, PT ;  /* 0x001000000300780b */ /* 0x040fe20003f0e200 */
[----:B------:R-:W-:Y:S01]  /*1280*/  IMAD.U32 R12, RZ, RZ, UR7 ;  /* 0x00000007ff0c7e24 */ /* 0x000fe2000f8e00ff */
[----:B------:R-:W-:Y:S01]  /*1290*/  MOV R13, R3 ;  /* 0x00000003000d7202 */ /* 0x000fe20000000f00 */
[----:B------:R-:W-:Y:S01]  /*12a0*/  IMAD.U32 R10, RZ, RZ, UR7 ;  /* 0x00000007ff0a7e24 */ /* 0x000fe2000f8e00ff */
[----:B------:R-:W-:Y:S01]  /*12b0*/  LOP3.LUT R11, R3, 0x800fffff, RZ, 0xc0, !PT ;  /* 0x800fffff030b7812 */ /* 0x000fe200078ec0ff */
[----:B------:R-:W-:Y:S01]  /*12c0*/  IMAD.MOV.U32 R16, RZ, RZ, 0x1 ;  /* 0x00000001ff107424 */ /* 0x000fe200078e00ff */
[----:B------:R-:W-:Y:S01]  /*12d0*/  FSETP.GEU.AND P3, PT, |R15|, 1.469367938527859385e-39, PT ;  /* 0x001000000f00780b */ /* 0x000fe20003f6e200 */
        /* <DEDUP_REMOVED lines=37> */
[----:B------:R-:W-:Y:S02]  /*1530*/  VIMNMX R14, PT, PT, R14, 0x46a00000, PT ;  /* 0x46a000000e0e7848 */ /* 0x000fe40003fe0100 */
[----:B------:R-:W-:-:S04]  /*1540*/  SEL R25, R25, 0x63400000, !P0 ;  /* 0x6340000019197807 */ /* 0x000fc80004000000 */
[----:B------:R-:W-:Y:S01]  /*1550*/  IADD3 R20, PT, PT, -R25, R14, RZ ;  /* 0x0000000e19147210 */ /* 0x000fe20007ffe1ff */
[----:B------:R-:W-:-:S04]  /*1560*/  IMAD.MOV.U32 R14, RZ, RZ, RZ ;  /* 0x000000ffff0e7224 */ /* 0x000fc800078e00ff */
        /* <DEDUP_REMOVED lines=20> */
.L_x_45:
[----:B------:R-:W-:-:S14]  /*16b0*/  DSETP.NAN.AND P0, PT, R14, R14, PT ;  /* 0x0000000e0e00722a */ /* 0x000fdc0003f08000 */
[----:B------:R-:W-:Y:S05]  /*16c0*/  @P0 BRA `(.L_x_47) ;  /* 0x0000000000440947 */ /* 0x000fea0003800000 */
[----:B------:R-:W-:-:S14]  /*16d0*/  DSETP.NAN.AND P0, PT, R12, R12, PT ;  /* 0x0000000c0c00722a */ /* 0x000fdc0003f08000 */
[----:B------:R-:W-:Y:S05]  /*16e0*/  @P0 BRA `(.L_x_48) ;  /* 0x0000000000300947 */ /* 0x000fea0003800000 */
[----:B------:R-:W-:Y:S01]  /*16f0*/  ISETP.NE.AND P0, PT, R20, R27, PT ;  /* 0x0000001b1400720c */ /* 0x000fe20003f05270 */
[----:B------:R-:W-:Y:S01]  /*1700*/  IMAD.MOV.U32 R18, RZ, RZ, 0x0 ;  /* 0x00000000ff127424 */ /* 0x000fe200078e00ff */
[----:B------:R-:W-:-:S11]  /*1710*/  MOV R19, 0xfff80000 ;  /* 0xfff8000000137802 */ /* 0x000fd60000000f00 */
[----:B------:R-:W-:Y:S05]  /*1720*/  @!P0 BRA `(.L_x_46) ;  /* 0x0000000000348947 */ /* 0x000fea0003800000 */
[----:B------:R-:W-:Y:S02]  /*1730*/  ISETP.NE.AND P0, PT, R20, 0x7ff00000, PT ;  /* 0x7ff000001400780c */ /* 0x000fe40003f05270 */
[----:B------:R-:W-:Y:S02]  /*1740*/  LOP3.LUT R19, R15, 0x80000000, R13, 0x48, !PT ;  /* 0x800000000f137812 */ /* 0x000fe400078e480d */
[----:B------:R-:W-:-:S13]  /*1750*/  ISETP.EQ.OR P0, PT, R27, RZ, !P0 ;  /* 0x000000ff1b00720c */ /* 0x000fda0004702670 */
[----:B------:R-:W-:Y:S01]  /*1760*/  @P0 LOP3.LUT R10, R19, 0x7ff00000, RZ, 0xfc, !PT ;  /* 0x7ff00000130a0812 */ /* 0x000fe200078efcff */
[----:B------:R-:W-:Y:S02]  /*1770*/  @!P0 IMAD.MOV.U32 R18, RZ, RZ, RZ ;  /* 0x000000ffff128224 */ /* 0x000fe400078e00ff */
[----:B------:R-:W-:Y:S01]  /*1780*/  @P0 IMAD.MOV.U32 R18, RZ, RZ, RZ ;  /* 0x000000ffff120224 */ /* 0x000fe200078e00ff */
[----:B------:R-:W-:Y:S01]  /*1790*/  @P0 MOV R19, R10 ;  /* 0x0000000a00130202 */ /* 0x000fe20000000f00 */
[----:B------:R-:W-:Y:S06]  /*17a0*/  BRA `(.L_x_46) ;  /* 0x0000000000147947 */ /* 0x000fec0003800000 */
.L_x_48:
[----:B------:R-:W-:Y:S01]  /*17b0*/  LOP3.LUT R19, R13, 0x80000, RZ, 0xfc, !PT ;  /* 0x000800000d137812 */ /* 0x000fe200078efcff */
[----:B------:R-:W-:Y:S01]  /*17c0*/  IMAD.MOV.U32 R18, RZ, RZ, R12 ;  /* 0x000000ffff127224 */ /* 0x000fe200078e000c */
[----:B------:R-:W-:Y:S06]  /*17d0*/  BRA `(.L_x_46) ;  /* 0x0000000000087947 */ /* 0x000fec0003800000 */
.L_x_47:
[----:B------:R-:W-:Y:S01]  /*17e0*/  LOP3.LUT R19, R15, 0x80000, RZ, 0xfc, !PT ;  /* 0x000800000f137812 */ /* 0x000fe200078efcff */
[----:B------:R-:W-:-:S07]  /*17f0*/  IMAD.MOV.U32 R18, RZ, RZ, R14 ;  /* 0x000000ffff127224 */ /* 0x000fce00078e000e */
.L_x_46:
[----:B------:R-:W-:Y:S05]  /*1800*/  BSYNC.RECONVERGENT B2 ;  /* 0x0000000000027941 */ /* 0x000fea0003800200 */
.L_x_44:
[----:B------:R-:W-:Y:S01]  /*1810*/  MOV R10, R0 ;  /* 0x00000000000a7202 */ /* 0x000fe20000000f00 */
[----:B------:R-:W-:-:S04]  /*1820*/  IMAD.MOV.U32 R11, RZ, RZ, 0x0 ;  /* 0x00000000ff0b7424 */ /* 0x000fc800078e00ff */
[----:B------:R-:W-:Y:S05]  /*1830*/  RET.REL.NODEC R10 `(_ZN3cub18CUB_300001_SM_10006detail9transform16transform_kernelINS2_10policy_hubILb1EN4cuda3std3__45tupleIJN6thrust24THRUST_300001_SM_1000_NS17counting_iteratorIiNSA_11use_defaultESC_SC_EEEEEE10policy1000Ei13rng_transformNSA_6detail15normal_iteratorINSA_10device_ptrIdEEEEJSD_EEEvT0_iT1_T2_DpNS2_10kernel_argIT3_EE) ;  /* 0xffffffe40af07950 */ /* 0x000fea0003c3ffff */
.L_x_49:
        /* <DEDUP_REMOVED lines=12> */
.L_x_54:


//--------------------- .text._ZN3cub18CUB_300001_SM_10006detail8for_each13static_kernelINS2_12policy_hub_t12policy_500_tEmN6thrust24THRUST_300001_SM_1000_NS8cuda_cub20__uninitialized_fill7functorINS7_10device_ptrIdEEdEEEEvT0_T1_ --------------------------
	.section	.text._ZN3cub18CUB_300001_SM_10006detail8for_each13static_kernelINS2_12policy_hub_t12policy_500_tEmN6thrust24THRUST_300001_SM_1000_NS8cuda_cub20__uninitialized_fill7functorINS7_10device_ptrIdEEdEEEEvT0_T1_,"ax",@progbits
	.align	128
        .global         _ZN3cub18CUB_300001_SM_10006detail8for_each13static_kernelINS2_12policy_hub_t12policy_500_tEmN6thrust24THRUST_300001_SM_1000_NS8cuda_cub20__uninitialized_fill7functorINS7_10device_ptrIdEEdEEEEvT0_T1_
        .type           _ZN3cub18CUB_300001_SM_10006detail8for_each13static_kernelINS2_12policy_hub_t12policy_500_tEmN6thrust24THRUST_300001_SM_1000_NS8cuda_cub20__uninitialized_fill7functorINS7_10device_ptrIdEEdEEEEvT0_T1_,@function
        .size           _ZN3cub18CUB_300001_SM_10006detail8for_each13static_kernelINS2_12policy_hub_t12policy_500_tEmN6thrust24THRUST_300001_SM_1000_NS8cuda_cub20__uninitialized_fill7functorINS7_10device_ptrIdEEdEEEEvT0_T1_,(.L_x_57 - _ZN3cub18CUB_300001_SM_10006detail8for_each13static_kernelINS2_12policy_hub_t12policy_500_tEmN6thrust24THRUST_300001_SM_1000_NS8cuda_cub20__uninitialized_fill7functorINS7_10device_ptrIdEEdEEEEvT0_T1_)
        .other          _ZN3cub18CUB_300001_SM_10006detail8for_each13static_kernelINS2_12policy_hub_t12policy_500_tEmN6thrust24THRUST_300001_SM_1000_NS8cuda_cub20__uninitialized_fill7functorINS7_10device_ptrIdEEdEEEEvT0_T1_,@"STO_CUDA_ENTRY STV_DEFAULT"
_ZN3cub18CUB_300001_SM_10006detail8for_each13static_kernelINS2_12policy_hub_t12policy_500_tEmN6thrust24THRUST_300001_SM_1000_NS8cuda_cub20__uninitialized_fill7functorINS7_10device_ptrIdEEdEEEEvT0_T1_:
.text._ZN3cub18CUB_300001_SM_10006detail8for_each13static_kernelINS2_12policy_hub_t12policy_500_tEmN6thrust24THRUST_300001_SM_1000_NS8cuda_cub20__uninitialized_fill7functorINS7_10device_ptrIdEEdEEEEvT0_T1_:
[----:B------:R-:W-:Y:S08]  /*0000*/  LDC R1, c[0x0][0x37c] ;  /* 0x0000df00ff017b82 */ /* 0x000ff00000000800 */
[----:B------:R-:W0:Y:S01]  /*0010*/  S2UR UR4, SR_CTAID.X ;  /* 0x00000000000479c3 */ /* 0x000e220000002500 */
[----:B------:R-:W1:Y:S01]  /*0020*/  LDCU.64 UR6, c[0x0][0x380] ;  /* 0x00007000ff0677ac */ /* 0x000e620008000a00 */
[----:B------:R-:W2:Y:S01]  /*0030*/  LDCU.64 UR8, c[0x0][0x358] ;  /* 0x00006b00ff0877ac */ /* 0x000ea20008000a00 */
[----:B0-----:R-:W-:-:S04]  /*0040*/  UIMAD.WIDE.U32 UR4, UR4, 0x200, URZ ;  /* 0x00000200040478a5 */ /* 0x001fc8000f8e00ff */
[----:B-1----:R-:W-:-:S04]  /*0050*/  UIADD3 UR6, UP0, UPT, -UR4, UR6, URZ ;  /* 0x0000000604067290 */ /* 0x002fc8000ff1e1ff */
[----:B------:R-:W-:Y:S02]  /*0060*/  UIADD3.X UR7, UPT, UPT, ~UR5, UR7, URZ, UP0, !UPT ;  /* 0x0000000705077290 */ /* 0x000fe400087fe5ff */
[----:B------:R-:W-:-:S04]  /*0070*/  UISETP.GE.U32.AND UP0, UPT, UR6, 0x200, UPT ;  /* 0x000002000600788c */ /* 0x000fc8000bf06070 */
[----:B------:R-:W-:-:S09]  /*0080*/  UISETP.GE.U32.AND.EX UP0, UPT, UR7, URZ, UPT, UP0 ;  /* 0x000000ff0700728c */ /* 0x000fd2000bf06100 */
[----:B--2---:R-:W-:Y:S05]  /*0090*/  BRA.U !UP0, `(.L_x_50) ;  /* 0x0000000108287547 */ /* 0x004fea000b800000 */
[----:B------:R-:W0:Y:S01]  /*00a0*/  S2R R0, SR_TID.X ;  /* 0x0000000000007919 */ /* 0x000e220000002100 */
[----:B------:R-:W1:Y:S01]  /*00b0*/  LDCU.64 UR6, c[0x0][0x388] ;  /* 0x00007100ff0677ac */ /* 0x000e620008000a00 */
[----:B------:R-:W2:Y:S01]  /*00c0*/  LDC.64 R4, c[0x0][0x390] ;  /* 0x0000e400ff047b82 */ /* 0x000ea20000000a00 */
[----:B0-----:R-:W-:-:S05]  /*00d0*/  IADD3 R0, P0, PT, R0, UR4, RZ ;  /* 0x0000000400007c10 */ /* 0x001fca000ff1e0ff */
[----:B------:R-:W-:Y:S01]  /*00e0*/  IMAD.X R3, RZ, RZ, UR5, P0 ;  /* 0x00000005ff037e24 */ /* 0x000fe200080e06ff */
[----:B-1----:R-:W-:-:S04]  /*00f0*/  LEA R2, P0, R0, UR6, 0x3 ;  /* 0x0000000600027c11 */ /* 0x002fc8000f8018ff */
[----:B------:R-:W-:-:S05]  /*0100*/  LEA.HI.X R3, R0, UR7, R3, 0x3, P0 ;  /* 0x0000000700037c11 */ /* 0x000fca00080f1c03 */
[----:B--2---:R-:W-:Y:S04]  /*0110*/  STG.E.64 desc[UR8][R2.64], R4 ;  /* 0x0000000402007986 */ /* 0x004fe8000c101b08 */
[----:B------:R-:W-:Y:S01]  /*0120*/  STG.E.64 desc[UR8][R2.64+0x800], R4 ;  /* 0x0008000402007986 */ /* 0x000fe2000c101b08 */
[----:B------:R-:W-:Y:S05]  /*0130*/  EXIT ;  /* 0x000000000000794d */ /* 0x000fea0003800000 */
.L_x_50:
[----:B------:R-:W0:Y:S01]  /*0140*/  S2R R0, SR_TID.X ;  /* 0x0000000000007919 */ /* 0x000e220000002100 */
[----:B------:R-:W-:Y:S01]  /*0150*/  IMAD.U32 R2, RZ, RZ, UR7 ;  /* 0x00000007ff027e24 */ /* 0x000fe2000f8e00ff */
[----:B------:R-:W1:Y:S01]  /*0160*/  LDCU.64 UR10, c[0x0][0x388] ;  /* 0x00007100ff0a77ac */ /* 0x000e620008000a00 */
[----:B------:R-:W-:Y:S01]  /*0170*/  IMAD.U32 R6, RZ, RZ, UR7 ;  /* 0x00000007ff067e24 */ /* 0x000fe2000f8e00ff */
[----:B0-----:R-:W-:-:S04]  /*0180*/  ISETP.LT.U32.AND P0, PT, R0, UR6, PT ;  /* 0x0000000600007c0c */ /* 0x001fc8000bf01070 */
[----:B------:R-:W-:Y:S01]  /*0190*/  ISETP.GT.U32.AND.EX P0, PT, R2, RZ, PT, P0 ;  /* 0x000000ff0200720c */ /* 0x000fe20003f04100 */
[C---:B------:R-:W-:Y:S01]  /*01a0*/  VIADD R2, R0.reuse, 0x100 ;  /* 0x0000010000027836 */ /* 0x040fe20000000000 */
[----:B------:R-:W-:-:S04]  /*01b0*/  IADD3 R0, P2, PT, R0, UR4, RZ ;  /* 0x0000000400007c10 */ /* 0x000fc8000ff5e0ff */
[----:B------:R-:W-:Y:S01]  /*01c0*/  ISETP.LT.U32.AND P1, PT, R2, UR6, PT ;  /* 0x0000000602007c0c */ /* 0x000fe2000bf21070 */
[----:B------:R-:W-:Y:S01]  /*01d0*/  IMAD.X R3, RZ, RZ, UR5, P2 ;  /* 0x00000005ff037e24 */ /* 0x000fe200090e06ff */
[----:B-1----:R-:W-:Y:S02]  /*01e0*/  LEA R2, P2, R0, UR10, 0x3 ;  /* 0x0000000a00027c11 */ /* 0x002fe4000f8418ff */
[----:B------:R-:W-:Y:S02]  /*01f0*/  ISETP.GT.U32.AND.EX P1, PT, R6, RZ, PT, P1 ;  /* 0x000000ff0600720c */ /* 0x000fe40003f24110 */
[----:B------:R-:W-:Y:S01]  /*0200*/  LEA.HI.X R3, R0, UR11, R3, 0x3, P2 ;  /* 0x0000000b00037c11 */ /* 0x000fe200090f1c03 */
[----:B------:R-:W0:Y:S04]  /*0210*/  @P0 LDC.64 R4, c[0x0][0x390] ;  /* 0x0000e400ff040b82 */ /* 0x000e280000000a00 */
[----:B0-----:R0:W-:Y:S06]  /*0220*/  @P0 STG.E.64 desc[UR8][R2.64], R4 ;  /* 0x0000000402000986 */ /* 0x0011ec000c101b08 */
[----:B------:R-:W-:Y:S05]  /*0230*/  @!P1 EXIT ;  /* 0x000000000000994d */ /* 0x000fea0003800000 */
[----:B0-----:R-:W0:Y:S02]  /*0240*/  LDC.64 R4, c[0x0][0x390] ;  /* 0x0000e400ff047b82 */ /* 0x001e240000000a00 */
[----:B0-----:R-:W-:Y:S01]  /*0250*/  STG.E.64 desc[UR8][R2.64+0x800], R4 ;  /* 0x0008000402007986 */ /* 0x001fe2000c101b08 */
[----:B------:R-:W-:Y:S05]  /*0260*/  EXIT ;  /* 0x000000000000794d */ /* 0x000fea0003800000 */
.L_x_51:
        /* <DEDUP_REMOVED lines=9> */
.L_x_57:


//--------------------- .text._ZN3cub18CUB_300001_SM_10006detail11EmptyKernelIvEEvv --------------------------
	.section	.text._ZN3cub18CUB_300001_SM_10006detail11EmptyKernelIvEEvv,"ax",@progbits
	.align	128
        .global         _ZN3cub18CUB_300001_SM_10006detail11EmptyKernelIvEEvv
        .type           _ZN3cub18CUB_300001_SM_10006detail11EmptyKernelIvEEvv,@function
        .size           _ZN3cub18CUB_300001_SM_10006detail11EmptyKernelIvEEvv,(.L_x_58 - _ZN3cub18CUB_300001_SM_10006detail11EmptyKernelIvEEvv)
        .other          _ZN3cub18CUB_300001_SM_10006detail11EmptyKernelIvEEvv,@"STO_CUDA_ENTRY STV_DEFAULT"
_ZN3cub18CUB_300001_SM_10006detail11EmptyKernelIvEEvv:
.text._ZN3cub18CUB_300001_SM_10006detail11EmptyKernelIvEEvv:
[----:B------:R-:W-:Y:S01]  /*0000*/  LDC R1, c[0x0][0x37c] ;  /* 0x0000df00ff017b82 */ /* 0x000fe20000000800 */
[----:B------:R-:W-:Y:S05]  /*0010*/  EXIT ;  /* 0x000000000000794d */ /* 0x000fea0003800000 */
.L_x_52:
        /* <DEDUP_REMOVED lines=14> */
.L_x_58:


//--------------------- .nv.shared.reserved.0     --------------------------
	.section	.nv.shared.reserved.0,"aw",@nobits
	.weak		__nv_reservedSMEM_offset_0_alias
	.size		__nv_reservedSMEM_offset_0_alias, 0, 64
	.other		__nv_reservedSMEM_offset_0_alias,@"STO_CUDA_RESERVED_SHARED STV_DEFAULT"
__nv_reservedSMEM_offset_0_alias:
	.zero		0
	.zero		64


//--------------------- .nv.global                --------------------------
	.section	.nv.global,"aw",@nobits
.nv.global:
	.type		_ZN30_INTERNAL_bf7e10b3_4_k_cu_main6thrust24THRUST_300001_SM_1000_NS3seqE,@object
	.size		_ZN30_INTERNAL_bf7e10b3_4_k_cu_main6thrust24THRUST_300001_SM_1000_NS3seqE,(_ZN30_INTERNAL_bf7e10b3_4_k_cu_main4cuda3std3__48in_placeE - _ZN30_INTERNAL_bf7e10b3_4_k_cu_main6thrust24THRUST_300001_SM_1000_NS3seqE)
_ZN30_INTERNAL_bf7e10b3_4_k_cu_main6thrust24THRUST_300001_SM_1000_NS3seqE:
	.zero		1
	.type		_ZN30_INTERNAL_bf7e10b3_4_k_cu_main4cuda3std3__48in_placeE,@object
	.size		_ZN30_INTERNAL_bf7e10b3_4_k_cu_main4cuda3std3__48in_placeE,(_ZN30_INTERNAL_bf7e10b3_4_k_cu_main4cuda3std6ranges3__45__cpo4sizeE - _ZN30_INTERNAL_bf7e10b3_4_k_cu_main4cuda3std3__48in_placeE)
_ZN30_INTERNAL_bf7e10b3_4_k_cu_main4cuda3std3__48in_placeE:
	.zero		1
	.type		_ZN30_INTERNAL_bf7e10b3_4_k_cu_main4cuda3std6ranges3__45__cpo4sizeE,@object
	.size		_ZN30_INTERNAL_bf7e10b3_4_k_cu_main4cuda3std6ranges3__45__cpo4sizeE,(_ZN30_INTERNAL_bf7e10b3_4_k_cu_main6thrust24THRUST_300001_SM_1000_NS12placeholders2_3E - _ZN30_INTERNAL_bf7e10b3_4_k_cu_main4cuda3std6ranges3__45__cpo4sizeE)
_ZN30_INTERNAL_bf7e10b3_4_k_cu_main4cuda3std6ranges3__45__cpo4sizeE:
	.zero		1
	.type		_ZN30_INTERNAL_bf7e10b3_4_k_cu_main6thrust24THRUST_300001_SM_1000_NS12placeholders2_3E,@object
	.size		_ZN30_INTERNAL_bf7e10b3_4_k_cu_main6thrust24THRUST_300001_SM_1000_NS12placeholders2_3E,(_ZN30_INTERNAL_bf7e10b3_4_k_cu_main4cuda3std3__45__cpo6cbeginE - _ZN30_INTERNAL_bf7e10b3_4_k_cu_main6thrust24THRUST_300001_SM_1000_NS12placeholders2_3E)
_ZN30_INTERNAL_bf7e10b3_4_k_cu_main6thrust24THRUST_300001_SM_1000_NS12placeholders2_3E:
	.zero		1
	.type		_ZN30_INTERNAL_bf7e10b3_4_k_cu_main4cuda3std3__45__cpo6cbeginE,@object
	.size		_ZN30_INTERNAL_bf7e10b3_4_k_cu_main4cuda3std3__45__cpo6cbeginE,(_ZN30_INTERNAL_bf7e10b3_4_k_cu_main4cuda3std6ranges3__45__cpo6cbeginE - _ZN30_INTERNAL_bf7e10b3_4_k_cu_main4cuda3std3__45__cpo6cbeginE)
_ZN30_INTERNAL_bf7e10b3_4_k_cu_main4cuda3std3__45__cpo6cbeginE:
	.zero		1
	.type		_ZN30_INTERNAL_bf7e10b3_4_k_cu_main4cuda3std6ranges3__45__cpo6cbeginE,@object
	.size		_ZN30_INTERNAL_bf7e10b3_4_k_cu_main4cuda3std6ranges3__45__cpo6cbeginE,(_ZN30_INTERNAL_bf7e10b3_4_k_cu_main6thrust24THRUST_300001_SM_1000_NS12placeholders2_7E - _ZN30_INTERNAL_bf7e10b3_4_k_cu_main4cuda3std6ranges3__45__cpo6cbeginE)
_ZN30_INTERNAL_bf7e10b3_4_k_cu_main4cuda3std6ranges3__45__cpo6cbeginE:
	.zero		1
	.type		_ZN30_INTERNAL_bf7e10b3_4_k_cu_main6thrust24THRUST_300001_SM_1000_NS12placeholders2_7E,@object
	.size		_ZN30_INTERNAL_bf7e10b3_4_k_cu_main6thrust24THRUST_300001_SM_1000_NS12placeholders2_7E,(_ZN30_INTERNAL_bf7e10b3_4_k_cu_main4cuda3std3__45__cpo7crbeginE - _ZN30_INTERNAL_bf7e10b3_4_k_cu_main6thrust24THRUST_300001_SM_1000_NS12placeholders2_7E)
_ZN30_INTERNAL_bf7e10b3_4_k_cu_main6thrust24THRUST_300001_SM_1000_NS12placeholders2_7E:
	.zero		1
	.type		_ZN30_INTERNAL_bf7e10b3_4_k_cu_main4cuda3std3__45__cpo7crbeginE,@object
	.size		_ZN30_INTERNAL_bf7e10b3_4_k_cu_main4cuda3std3__45__cpo7crbeginE,(_ZN30_INTERNAL_bf7e10b3_4_k_cu_main4cuda3std6ranges3__45__cpo4nextE - _ZN30_INTERNAL_bf7e10b3_4_k_cu_main4cuda3std3__45__cpo7crbeginE)
_ZN30_INTERNAL_bf7e10b3_4_k_cu_main4cuda3std3__45__cpo7crbeginE:
	.zero		1
	.type		_ZN30_INTERNAL_bf7e10b3_4_k_cu_main4cuda3std6ranges3__45__cpo4nextE,@object
	.size		_ZN30_INTERNAL_bf7e10b3_4_k_cu_main4cuda3std6ranges3__45__cpo4nextE,(_ZN30_INTERNAL_bf7e10b3_4_k_cu_main4cuda3std6ranges3__45__cpo4swapE - _ZN30_INTERNAL_bf7e10b3_4_k_cu_main4cuda3std6ranges3__45__cpo4nextE)
_ZN30_INTERNAL_bf7e10b3_4_k_cu_main4cuda3std6ranges3__45__cpo4nextE:
	.zero		1
	.type		_ZN30_INTERNAL_bf7e10b3_4_k_cu_main4cuda3std6ranges3__45__cpo4swapE,@object
	.size		_ZN30_INTERNAL_bf7e10b3_4_k_cu_main4cuda3std6ranges3__45__cpo4swapE,(_ZN30_INTERNAL_bf7e10b3_4_k_cu_main6thrust24THRUST_300001_SM_1000_NS8cuda_cub10par_nosyncE - _ZN30_INTERNAL_bf7e10b3_4_k_cu_main4cuda3std6ranges3__45__cpo4swapE)
_ZN30_INTERNAL_bf7e10b3_4_k_cu_main4cuda3std6ranges3__45__cpo4swapE:
	.zero		1
	.type		_ZN30_INTERNAL_bf7e10b3_4_k_cu_main6thrust24THRUST_300001_SM_1000_NS8cuda_cub10par_nosyncE,@object
	.size		_ZN30_INTERNAL_bf7e10b3_4_k_cu_main6thrust24THRUST_300001_SM_1000_NS8cuda_cub10par_nosyncE,(_ZN30_INTERNAL_bf7e10b3_4_k_cu_main6thrust24THRUST_300001_SM_1000_NS12placeholders2_9E - _ZN30_INTERNAL_bf7e10b3_4_k_cu_main6thrust24THRUST_300001_SM_1000_NS8cuda_cub10par_nosyncE)
_ZN30_INTERNAL_bf7e10b3_4_k_cu_main6thrust24THRUST_300001_SM_1000_NS8cuda_cub10par_nosyncE:
	.zero		1
	.type		_ZN30_INTERNAL_bf7e10b3_4_k_cu_main6thrust24THRUST_300001_SM_1000_NS12placeholders2_9E,@object
	.size		_ZN30_INTERNAL_bf7e10b3_4_k_cu_main6thrust24THRUST_300001_SM_1000_NS12placeholders2_9E,(_ZN30_INTERNAL_bf7e10b3_4_k_cu_main4cuda3std3__432_GLOBAL__N__bf7e10b3_4_k_cu_main6ignoreE - _ZN30_INTERNAL_bf7e10b3_4_k_cu_main6thrust24THRUST_300001_SM_1000_NS12placeholders2_9E)
_ZN30_INTERNAL_bf7e10b3_4_k_cu_main6thrust24THRUST_300001_SM_1000_NS12placeholders2_9E:
	.zero		1
	.type		_ZN30_INTERNAL_bf7e10b3_4_k_cu_main4cuda3std3__432_GLOBAL__N__bf7e10b3_4_k_cu_main6ignoreE,@object
	.size		_ZN30_INTERNAL_bf7e10b3_4_k_cu_main4cuda3std3__432_GLOBAL__N__bf7e10b3_4_k_cu_main6ignoreE,(_ZN30_INTERNAL_bf7e10b3_4_k_cu_main4cuda3std6ranges3__45__cpo4dataE - _ZN30_INTERNAL_bf7e10b3_4_k_cu_main4cuda3std3__432_GLOBAL__N__bf7e10b3_4_k_cu_main6ignoreE)
_ZN30_INTERNAL_bf7e10b3_4_k_cu_main4cuda3std3__432_GLOBAL__N__bf7e10b3_4_k_cu_main6ignoreE:
	.zero		1
	.type		_ZN30_INTERNAL_bf7e10b3_4_k_cu_main4cuda3std6ranges3__45__cpo4dataE,@object
	.size		_ZN30_INTERNAL_bf7e10b3_4_k_cu_main4cuda3std6ranges3__45__cpo4dataE,(_ZN30_INTERNAL_bf7e10b3_4_k_cu_main6thrust24THRUST_300001_SM_1000_NS12placeholders2_1E - _ZN30_INTERNAL_bf7e10b3_4_k_cu_main4cuda3std6ranges3__45__cpo4dataE)
_ZN30_INTERNAL_bf7e10b3_4_k_cu_main4cuda3std6ranges3__45__cpo4dataE:
	.zero		1
	.type		_ZN30_INTERNAL_bf7e10b3_4_k_cu_main6thrust24THRUST_300001_SM_1000_NS12placeholders2_1E,@object
	.size		_ZN30_INTERNAL_bf7e10b3_4_k_cu_main6thrust24THRUST_300001_SM_1000_NS12placeholders2_1E,(_ZN30_INTERNAL_bf7e10b3_4_k_cu_main4cuda3std3__45__cpo5beginE - _ZN30_INTERNAL_bf7e10b3_4_k_cu_main6thrust24THRUST_300001_SM_1000_NS12placeholders2_1E)
_ZN30_INTERNAL_bf7e10b3_4_k_cu_main6thrust24THRUST_300001_SM_1000_NS12placeholders2_1E:
	.zero		1
	.type		_ZN30_INTERNAL_bf7e10b3_4_k_cu_main4cuda3std3__45__cpo5beginE,@object
	.size		_ZN30_INTERNAL_bf7e10b3_4_k_cu_main4cuda3std3__45__cpo5beginE,(_ZN30_INTERNAL_bf7e10b3_4_k_cu_main4cuda3std6ranges3__45__cpo5beginE - _ZN30_INTERNAL_bf7e10b3_4_k_cu_main4cuda3std3__45__cpo5beginE)
_ZN30_INTERNAL_bf7e10b3_4_k_cu_main4cuda3std3__45__cpo5beginE:
	.zero		1
	.type		_ZN30_INTERNAL_bf7e10b3_4_k_cu_main4cuda3std6ranges3__45__cpo5beginE,@object
	.size		_ZN30_INTERNAL_bf7e10b3_4_k_cu_main4cuda3std6ranges3__45__cpo5beginE,(_ZN30_INTERNAL_bf7e10b3_4_k_cu_main6thrust24THRUST_300001_SM_1000_NS12placeholders2_5E - _ZN30_INTERNAL_bf7e10b3_4_k_cu_main4cuda3std6ranges3__45__cpo5beginE)
_ZN30_INTERNAL_bf7e10b3_4_k_cu_main4cuda3std6ranges3__45__cpo5beginE:
	.zero		1
	.type		_ZN30_INTERNAL_bf7e10b3_4_k_cu_main6thrust24THRUST_300001_SM_1000_NS12placeholders2_5E,@object
	.size		_ZN30_INTERNAL_bf7e10b3_4_k_cu_main6thrust24THRUST_300001_SM_1000_NS12placeholders2_5E,(_ZN30_INTERNAL_bf7e10b3_4_k_cu_main4cuda3std3__45__cpo6rbeginE - _ZN30_INTERNAL_bf7e10b3_4_k_cu_main6thrust24THRUST_300001_SM_1000_NS12placeholders2_5E)
_ZN30_INTERNAL_bf7e10b3_4_k_cu_main6thrust24THRUST_300001_SM_1000_NS12placeholders2_5E:
	.zero		1
	.type		_ZN30_INTERNAL_bf7e10b3_4_k_cu_main4cuda3std3__45__cpo6rbeginE,@object
	.size		_ZN30_INTERNAL_bf7e10b3_4_k_cu_main4cuda3std3__45__cpo6rbeginE,(_ZN30_INTERNAL_bf7e10b3_4_k_cu_main4cuda3std6ranges3__45__cpo7advanceE - _ZN30_INTERNAL_bf7e10b3_4_k_cu_main4cuda3std3__45__cpo6rbeginE)
_ZN30_INTERNAL_bf7e10b3_4_k_cu_main4cuda3std3__45__cpo6rbeginE:
	.zero		1
	.type		_ZN30_INTERNAL_bf7e10b3_4_k_cu_main4cuda3std6ranges3__45__cpo7advanceE,@object
	.size		_ZN30_INTERNAL_bf7e10b3_4_k_cu_main4cuda3std6ranges3__45__cpo7advanceE,(_ZN30_INTERNAL_bf7e10b3_4_k_cu_main4cuda3std3__47nulloptE - _ZN30_INTERNAL_bf7e10b3_4_k_cu_main4cuda3std6ranges3__45__cpo7advanceE)
_ZN30_INTERNAL_bf7e10b3_4_k_cu_main4cuda3std6ranges3__45__cpo7advanceE:
	.zero		1
	.type		_ZN30_INTERNAL_bf7e10b3_4_k_cu_main4cuda3std3__47nulloptE,@object
	.size		_ZN30_INTERNAL_bf7e10b3_4_k_cu_main4cuda3std3__47nulloptE,(_ZN30_INTERNAL_bf7e10b3_4_k_cu_main4cuda3std6ranges3__45__cpo8distanceE - _ZN30_INTERNAL_bf7e10b3_4_k_cu_main4cuda3std3__47nulloptE)
_ZN30_INTERNAL_bf7e10b3_4_k_cu_main4cuda3std3__47nulloptE:
	.zero		1
	.type		_ZN30_INTERNAL_bf7e10b3_4_k_cu_main4cuda3std6ranges3__45__cpo8distanceE,@object
	.size		_ZN30_INTERNAL_bf7e10b3_4_k_cu_main4cuda3std6ranges3__45__cpo8distanceE,(_ZN30_INTERNAL_bf7e10b3_4_k_cu_main6thrust24THRUST_300001_SM_1000_NS12placeholders3_10E - _ZN30_INTERNAL_bf7e10b3_4_k_cu_main4cuda3std6ranges3__45__cpo8distanceE)
_ZN30_INTERNAL_bf7e10b3_4_k_cu_main4cuda3std6ranges3__45__cpo8distanceE:
	.zero		1
	.type		_ZN30_INTERNAL_bf7e10b3_4_k_cu_main6thrust24THRUST_300001_SM_1000_NS12placeholders3_10E,@object
	.size		_ZN30_INTERNAL_bf7e10b3_4_k_cu_main6thrust24THRUST_300001_SM_1000_NS12placeholders3_10E,(_ZN30_INTERNAL_bf7e10b3_4_k_cu_main4cuda3std3__419piecewise_constructE - _ZN30_INTERNAL_bf7e10b3_4_k_cu_main6thrust24THRUST_300001_SM_1000_NS12placeholders3_10E)
_ZN30_INTERNAL_bf7e10b3_4_k_cu_main6thrust24THRUST_300001_SM_1000_NS12placeholders3_10E:
	.zero		1
	.type		_ZN30_INTERNAL_bf7e10b3_4_k_cu_main4cuda3std3__419piecewise_constructE,@object
	.size		_ZN30_INTERNAL_bf7e10b3_4_k_cu_main4cuda3std3__419piecewise_constructE,(_ZN30_INTERNAL_bf7e10b3_4_k_cu_main4cuda3std6ranges3__45__cpo5cdataE - _ZN30_INTERNAL_bf7e10b3_4_k_cu_main4cuda3std3__419piecewise_constructE)
_ZN30_INTERNAL_bf7e10b3_4_k_cu_main4cuda3std3__419piecewise_constructE:
	.zero		1
	.type		_ZN30_INTERNAL_bf7e10b3_4_k_cu_main4cuda3std6ranges3__45__cpo5cdataE,@object
	.size		_ZN30_INTERNAL_bf7e10b3_4_k_cu_main4cuda3std6ranges3__45__cpo5cdataE,(_ZN30_INTERNAL_bf7e10b3_4_k_cu_main6thrust24THRUST_300001_SM_1000_NS12placeholders2_2E - _ZN30_INTERNAL_bf7e10b3_4_k_cu_main4cuda3std6ranges3__45__cpo5cdataE)
_ZN30_INTERNAL_bf7e10b3_4_k_cu_main4cuda3std6ranges3__45__cpo5cdataE:
	.zero		1
	.type		_ZN30_INTERNAL_bf7e10b3_4_k_cu_main6thrust24THRUST_300001_SM_1000_NS12placeholders2_2E,@object
	.size		_ZN30_INTERNAL_bf7e10b3_4_k_cu_main6thrust24THRUST_300001_SM_1000_NS12placeholders2_2E,(_ZN30_INTERNAL_bf7e10b3_4_k_cu_main4cuda3std3__45__cpo3endE - _ZN30_INTERNAL_bf7e10b3_4_k_cu_main6thrust24THRUST_300001_SM_1000_NS12placeholders2_2E)
_ZN30_INTERNAL_bf7e10b3_4_k_cu_main6thrust24THRUST_300001_SM_1000_NS12placeholders2_2E:
	.zero		1
	.type		_ZN30_INTERNAL_bf7e10b3_4_k_cu_main4cuda3std3__45__cpo3endE,@object
	.size		_ZN30_INTERNAL_bf7e10b3_4_k_cu_main4cuda3std3__45__cpo3endE,(_ZN30_INTERNAL_bf7e10b3_4_k_cu_main4cuda3std6ranges3__45__cpo3endE - _ZN30_INTERNAL_bf7e10b3_4_k_cu_main4cuda3std3__45__cpo3endE)
_ZN30_INTERNAL_bf7e10b3_4_k_cu_main4cuda3std3__45__cpo3endE:
	.zero		1
	.type		_ZN30_INTERNAL_bf7e10b3_4_k_cu_main4cuda3std6ranges3__45__cpo3endE,@object
	.size		_ZN30_INTERNAL_bf7e10b3_4_k_cu_main4cuda3std6ranges3__45__cpo3endE,(_ZN30_INTERNAL_bf7e10b3_4_k_cu_main6thrust24THRUST_300001_SM_1000_NS12placeholders2_6E - _ZN30_INTERNAL_bf7e10b3_4_k_cu_main4cuda3std6ranges3__45__cpo3endE)
_ZN30_INTERNAL_bf7e10b3_4_k_cu_main4cuda3std6ranges3__45__cpo3endE:
	.zero		1
	.type		_ZN30_INTERNAL_bf7e10b3_4_k_cu_main6thrust24THRUST_300001_SM_1000_NS12placeholders2_6E,@object
	.size		_ZN30_INTERNAL_bf7e10b3_4_k_cu_main6thrust24THRUST_300001_SM_1000_NS12placeholders2_6E,(_ZN30_INTERNAL_bf7e10b3_4_k_cu_main4cuda3std3__45__cpo4rendE - _ZN30_INTERNAL_bf7e10b3_4_k_cu_main6thrust24THRUST_300001_SM_1000_NS12placeholders2_6E)
_ZN30_INTERNAL_bf7e10b3_4_k_cu_main6thrust24THRUST_300001_SM_1000_NS12placeholders2_6E:
	.zero		1
	.type		_ZN30_INTERNAL_bf7e10b3_4_k_cu_main4cuda3std3__45__cpo4rendE,@object
	.size		_ZN30_INTERNAL_bf7e10b3_4_k_cu_main4cuda3std3__45__cpo4rendE,(_ZN30_INTERNAL_bf7e10b3_4_k_cu_main4cuda3std6ranges3__45__cpo9iter_swapE - _ZN30_INTERNAL_bf7e10b3_4_k_cu_main4cuda3std3__45__cpo4rendE)
_ZN30_INTERNAL_bf7e10b3_4_k_cu_main4cuda3std3__45__cpo4rendE:
	.zero		1
	.type		_ZN30_INTERNAL_bf7e10b3_4_k_cu_main4cuda3std6ranges3__45__cpo9iter_swapE,@object
	.size		_ZN30_INTERNAL_bf7e10b3_4_k_cu_main4cuda3std6ranges3__45__cpo9iter_swapE,(_ZN30_INTERNAL_bf7e10b3_4_k_cu_main4cuda3std3__48unexpectE - _ZN30_INTERNAL_bf7e10b3_4_k_cu_main4cuda3std6ranges3__45__cpo9iter_swapE)
_ZN30_INTERNAL_bf7e10b3_4_k_cu_main4cuda3std6ranges3__45__cpo9iter_swapE:
	.zero		1
	.type		_ZN30_INTERNAL_bf7e10b3_4_k_cu_main4cuda3std3__48unexpectE,@object
	.size		_ZN30_INTERNAL_bf7e10b3_4_k_cu_main4cuda3std3__48unexpectE,(_ZN30_INTERNAL_bf7e10b3_4_k_cu_main6thrust24THRUST_300001_SM_1000_NS8cuda_cub3parE - _ZN30_INTERNAL_bf7e10b3_4_k_cu_main4cuda3std3__48unexpectE)
_ZN30_INTERNAL_bf7e10b3_4_k_cu_main4cuda3std3__48unexpectE:
	.zero		1
	.type		_ZN30_INTERNAL_bf7e10b3_4_k_cu_main6thrust24THRUST_300001_SM_1000_NS8cuda_cub3parE,@object
	.size		_ZN30_INTERNAL_bf7e10b3_4_k_cu_main6thrust24THRUST_300001_SM_1000_NS8cuda_cub3parE,(_ZN30_INTERNAL_bf7e10b3_4_k_cu_main6thrust24THRUST_300001_SM_1000_NS12placeholders2_4E - _ZN30_INTERNAL_bf7e10b3_4_k_cu_main6thrust24THRUST_300001_SM_1000_NS8cuda_cub3parE)
_ZN30_INTERNAL_bf7e10b3_4_k_cu_main6thrust24THRUST_300001_SM_1000_NS8cuda_cub3parE:
	.zero		1
	.type		_ZN30_INTERNAL_bf7e10b3_4_k_cu_main6thrust24THRUST_300001_SM_1000_NS12placeholders2_4E,@object
	.size		_ZN30_INTERNAL_bf7e10b3_4_k_cu_main6thrust24THRUST_300001_SM_1000_NS12placeholders2_4E,(_ZN30_INTERNAL_bf7e10b3_4_k_cu_main4cuda3std3__45__cpo4cendE - _ZN30_INTERNAL_bf7e10b3_4_k_cu_main6thrust24THRUST_300001_SM_1000_NS12placeholders2_4E)
_ZN30_INTERNAL_bf7e10b3_4_k_cu_main6thrust24THRUST_300001_SM_1000_NS12placeholders2_4E:
	.zero		1
	.type		_ZN30_INTERNAL_bf7e10b3_4_k_cu_main4cuda3std3__45__cpo4cendE,@object
	.size		_ZN30_INTERNAL_bf7e10b3_4_k_cu_main4cuda3std3__45__cpo4cendE,(_ZN30_INTERNAL_bf7e10b3_4_k_cu_main4cuda3std6ranges3__45__cpo4cendE - _ZN30_INTERNAL_bf7e10b3_4_k_cu_main4cuda3std3__45__cpo4cendE)
_ZN30_INTERNAL_bf7e10b3_4_k_cu_main4cuda3std3__45__cpo4cendE:
	.zero		1
	.type		_ZN30_INTERNAL_bf7e10b3_4_k_cu_main4cuda3std6ranges3__45__cpo4cendE,@object
	.size		_ZN30_INTERNAL_bf7e10b3_4_k_cu_main4cuda3std6ranges3__45__cpo4cendE,(_ZN30_INTERNAL_bf7e10b3_4_k_cu_main4cuda3std3__420unreachable_sentinelE - _ZN30_INTERNAL_bf7e10b3_4_k_cu_main4cuda3std6ranges3__45__cpo4cendE)
_ZN30_INTERNAL_bf7e10b3_4_k_cu_main4cuda3std6ranges3__45__cpo4cendE:
	.zero		1
	.type		_ZN30_INTERNAL_bf7e10b3_4_k_cu_main4cuda3std3__420unreachable_sentinelE,@object
	.size		_ZN30_INTERNAL_bf7e10b3_4_k_cu_main4cuda3std3__420unreachable_sentinelE,(_ZN30_INTERNAL_bf7e10b3_4_k_cu_main4cuda3std6ranges3__45__cpo5ssizeE - _ZN30_INTERNAL_bf7e10b3_4_k_cu_main4cuda3std3__420unreachable_sentinelE)
_ZN30_INTERNAL_bf7e10b3_4_k_cu_main4cuda3std3__420unreachable_sentinelE:
	.zero		1
	.type		_ZN30_INTERNAL_bf7e10b3_4_k_cu_main4cuda3std6ranges3__45__cpo5ssizeE,@object
	.size		_ZN30_INTERNAL_bf7e10b3_4_k_cu_main4cuda3std6ranges3__45__cpo5ssizeE,(_ZN30_INTERNAL_bf7e10b3_4_k_cu_main6thrust24THRUST_300001_SM_1000_NS12placeholders2_8E - _ZN30_INTERNAL_bf7e10b3_4_k_cu_main4cuda3std6ranges3__45__cpo5ssizeE)
_ZN30_INTERNAL_bf7e10b3_4_k_cu_main4cuda3std6ranges3__45__cpo5ssizeE:
	.zero		1
	.type		_ZN30_INTERNAL_bf7e10b3_4_k_cu_main6thrust24THRUST_300001_SM_1000_NS12placeholders2_8E,@object
	.size		_ZN30_INTERNAL_bf7e10b3_4_k_cu_main6thrust24THRUST_300001_SM_1000_NS12placeholders2_8E,(_ZN30_INTERNAL_bf7e10b3_4_k_cu_main4cuda3std3__45__cpo5crendE - _ZN30_INTERNAL_bf7e10b3_4_k_cu_main6thrust24THRUST_300001_SM_1000_NS12placeholders2_8E)
_ZN30_INTERNAL_bf7e10b3_4_k_cu_main6thrust24THRUST_300001_SM_1000_NS12placeholders2_8E:
	.zero		1
	.type		_ZN30_INTERNAL_bf7e10b3_4_k_cu_main4cuda3std3__45__cpo5crendE,@object
	.size		_ZN30_INTERNAL_bf7e10b3_4_k_cu_main4cuda3std3__45__cpo5crendE,(_ZN30_INTERNAL_bf7e10b3_4_k_cu_main4cuda3std6ranges3__45__cpo4prevE - _ZN30_INTERNAL_bf7e10b3_4_k_cu_main4cuda3std3__45__cpo5crendE)
_ZN30_INTERNAL_bf7e10b3_4_k_cu_main4cuda3std3__45__cpo5crendE:
	.zero		1
	.type		_ZN30_INTERNAL_bf7e10b3_4_k_cu_main4cuda3std6ranges3__45__cpo4prevE,@object
	.size		_ZN30_INTERNAL_bf7e10b3_4_k_cu_main4cuda3std6ranges3__45__cpo4prevE,(_ZN30_INTERNAL_bf7e10b3_4_k_cu_main4cuda3std6ranges3__45__cpo9iter_moveE - _ZN30_INTERNAL_bf7e10b3_4_k_cu_main4cuda3std6ranges3__45__cpo4prevE)
_ZN30_INTERNAL_bf7e10b3_4_k_cu_main4cuda3std6ranges3__45__cpo4prevE:
	.zero		1
	.type		_ZN30_INTERNAL_bf7e10b3_4_k_cu_main4cuda3std6ranges3__45__cpo9iter_moveE,@object
	.size		_ZN30_INTERNAL_bf7e10b3_4_k_cu_main4cuda3std6ranges3__45__cpo9iter_moveE,(_ZN30_INTERNAL_bf7e10b3_4_k_cu_main6thrust24THRUST_300001_SM_1000_NS6system6detail10sequential3seqE - _ZN30_INTERNAL_bf7e10b3_4_k_cu_main4cuda3std6ranges3__45__cpo9iter_moveE)
_ZN30_INTERNAL_bf7e10b3_4_k_cu_main4cuda3std6ranges3__45__cpo9iter_moveE:
	.zero		1
	.type		_ZN30_INTERNAL_bf7e10b3_4_k_cu_main6thrust24THRUST_300001_SM_1000_NS6system6detail10sequential3seqE,@object
	.size		_ZN30_INTERNAL_bf7e10b3_4_k_cu_main6thrust24THRUST_300001_SM_1000_NS6system6detail10sequential3seqE,(.L_31 - _ZN30_INTERNAL_bf7e10b3_4_k_cu_main6thrust24THRUST_300001_SM_1000_NS6system6detail10sequential3seqE)
_ZN30_INTERNAL_bf7e10b3_4_k_cu_main6thrust24THRUST_300001_SM_1000_NS6system6detail10sequential3seqE:
	.zero		1
.L_31:


//--------------------- .nv.constant0._ZN3cub18CUB_300001_SM_10006detail9transform16transform_kernelINS2_10policy_hubILb1EN4cuda3std3__45tupleIJN6thrust24THRUST_300001_SM_1000_NS17counting_iteratorIiNSA_11use_defaultESC_SC_EEEEEE10policy1000El13rng_transformNSA_6detail15normal_iteratorINSA_10device_ptrIdEEEEJSD_EEEvT0_iT1_T2_DpNS2_10kernel_argIT3_EE --------------------------
	.section	.nv.constant0._ZN3cub18CUB_300001_SM_10006detail9transform16transform_kernelINS2_10policy_hubILb1EN4cuda3std3__45tupleIJN6thrust24THRUST_300001_SM_1000_NS17counting_iteratorIiNSA_11use_defaultESC_SC_EEEEEE10policy1000El13rng_transformNSA_6detail15normal_iteratorINSA_10device_ptrIdEEEEJSD_EEEvT0_iT1_T2_DpNS2_10kernel_argIT3_EE,"a",@progbits
	.sectionflags	@""
	.align	4
.nv.constant0._ZN3cub18CUB_300001_SM_10006detail9transform16transform_kernelINS2_10policy_hubILb1EN4cuda3std3__45tupleIJN6thrust24THRUST_300001_SM_1000_NS17counting_iteratorIiNSA_11use_defaultESC_SC_EEEEEE10policy1000El13rng_transformNSA_6detail15normal_iteratorINSA_10device_ptrIdEEEEJSD_EEEvT0_iT1_T2_DpNS2_10kernel_argIT3_EE:
	.zero		936


//--------------------- .nv.constant0._ZN3cub18CUB_300001_SM_10006detail9transform16transform_kernelINS2_10policy_hubILb1EN4cuda3std3__45tupleIJN6thrust24THRUST_300001_SM_1000_NS17counting_iteratorIiNSA_11use_defaultESC_SC_EEEEEE10policy1000Ei13rng_transformNSA_6detail15normal_iteratorINSA_10device_ptrIdEEEEJSD_EEEvT0_iT1_T2_DpNS2_10kernel_argIT3_EE --------------------------
	.section	.nv.constant0._ZN3cub18CUB_300001_SM_10006detail9transform16transform_kernelINS2_10policy_hubILb1EN4cuda3std3__45tupleIJN6thrust24THRUST_300001_SM_1000_NS17counting_iteratorIiNSA_11use_defaultESC_SC_EEEEEE10policy1000Ei13rng_transformNSA_6detail15normal_iteratorINSA_10device_ptrIdEEEEJSD_EEEvT0_iT1_T2_DpNS2_10kernel_argIT3_EE,"a",@progbits
	.sectionflags	@""
	.align	4
.nv.constant0._ZN3cub18CUB_300001_SM_10006detail9transform16transform_kernelINS2_10policy_hubILb1EN4cuda3std3__45tupleIJN6thrust24THRUST_300001_SM_1000_NS17counting_iteratorIiNSA_11use_defaultESC_SC_EEEEEE10policy1000Ei13rng_transformNSA_6detail15normal_iteratorINSA_10device_ptrIdEEEEJSD_EEEvT0_iT1_T2_DpNS2_10kernel_argIT3_EE:
	.zero		936


//--------------------- .nv.constant0._ZN3cub18CUB_300001_SM_10006detail8for_each13static_kernelINS2_12policy_hub_t12policy_500_tEmN6thrust24THRUST_300001_SM_1000_NS8cuda_cub20__uninitialized_fill7functorINS7_10device_ptrIdEEdEEEEvT0_T1_ --------------------------
	.section	.nv.constant0._ZN3cub18CUB_300001_SM_10006detail8for_each13static_kernelINS2_12policy_hub_t12policy_500_tEmN6thrust24THRUST_300001_SM_1000_NS8cuda_cub20__uninitialized_fill7functorINS7_10device_ptrIdEEdEEEEvT0_T1_,"a",@progbits
	.sectionflags	@""
	.align	4
.nv.constant0._ZN3cub18CUB_300001_SM_10006detail8for_each13static_kernelINS2_12policy_hub_t12policy_500_tEmN6thrust24THRUST_300001_SM_1000_NS8cuda_cub20__uninitialized_fill7functorINS7_10device_ptrIdEEdEEEEvT0_T1_:
	.zero		920


//--------------------- .nv.constant0._ZN3cub18CUB_300001_SM_10006detail11EmptyKernelIvEEvv --------------------------
	.section	.nv.constant0._ZN3cub18CUB_300001_SM_10006detail11EmptyKernelIvEEvv,"a",@progbits
	.sectionflags	@""
	.align	4
.nv.constant0._ZN3cub18CUB_300001_SM_10006detail11EmptyKernelIvEEvv:
	.zero		896


//--------------------- SYMBOLS --------------------------

	.type		.nv.reservedSmem.offset0,@object
	.size		.nv.reservedSmem.offset0,0x4
